	.target	sm_90a

	.elftype	@"ET_EXEC"


//--------------------- .note.nv.tkinfo           --------------------------
	.section	.note.nv.tkinfo,"",@"SHT_NOTE"
	.sectionflags	@"SHF_NOTE_NV_TKINFO"
	.tkinfo
        /*0018*/ 	.word	0x00000002
        /*0030*/ 	.string	""
        /*0030*/ 	.string	"ptxas"
        /*0030*/ 	.string	"Cuda compilation tools, release 13.0, V13.0.88"
        /*0030*/ 	.string	"Build cuda_13.0.r13.0/compiler.36424714_0"
        /*0030*/ 	.string	"-arch sm_90a -m 64 "



//--------------------- .note.nv.cuinfo           --------------------------
	.section	.note.nv.cuinfo,"",@"SHT_NOTE"
	.sectionflags	@"SHF_NOTE_NV_CUINFO"
        /*0018*/ 	.short	0x0002
        /*001a*/ 	.short	0x005a
        /*001c*/ 	.short	0x0082
	.zero		2


//--------------------- .nv.info                  --------------------------
	.section	.nv.info,"",@"SHT_CUDA_INFO"
	.align	4


	//----- nvinfo : EIATTR_REGCOUNT
	.align		4
        /*0000*/ 	.byte	0x04, 0x2f
        /*0002*/ 	.short	(.L_12 - .L_11)
	.align		4
.L_11:
        /*0004*/ 	.word	index@(_ZN7cutlass13device_kernelIN5flash19enable_sm80_to_sm89INS1_16FlashAttnFwdSm80INS1_25CollectiveMainloopFwdSm80ILi8ELi2ELb0EN4cute5tupleIJNS5_1CILi128EEENS7_ILi64EEENS7_ILi192EEEEEELi192ENS_6half_tEfNS_4arch4Sm80ELb1ELb0ELb1ELb1ELb0ELb1ELb1ELb1EEENS1_21CollectiveEpilogueFwdINS6_IJS8_SA_S9_EEENS6_IJNS7_ILi1EEESI_SI_EEESC_SE_Li256ELb1ELb1ELb1ELb0EEENS1_36VarlenDynamicPersistentTileSchedulerILi128ELi64ELi256ELi256ELb1ELb1ELb0ELb1ELb1ELb1EEEEEEEEEvNT_6ParamsE)
        /*0008*/ 	.word	0x00000004


	//----- nvinfo : EIATTR_FRAME_SIZE
	.align		4
.L_12:
        /*000c*/ 	.byte	0x04, 0x11
        /*000e*/ 	.short	(.L_14 - .L_13)
	.align		4
.L_13:
        /*0010*/ 	.word	index@(_ZN7cutlass13device_kernelIN5flash19enable_sm80_to_sm89INS1_16FlashAttnFwdSm80INS1_25CollectiveMainloopFwdSm80ILi8ELi2ELb0EN4cute5tupleIJNS5_1CILi128EEENS7_ILi64EEENS7_ILi192EEEEEELi192ENS_6half_tEfNS_4arch4Sm80ELb1ELb0ELb1ELb1ELb0ELb1ELb1ELb1EEENS1_21CollectiveEpilogueFwdINS6_IJS8_SA_S9_EEENS6_IJNS7_ILi1EEESI_SI_EEESC_SE_Li256ELb1ELb1ELb1ELb0EEENS1_36VarlenDynamicPersistentTileSchedulerILi128ELi64ELi256ELi256ELb1ELb1ELb0ELb1ELb1ELb1EEEEEEEEEvNT_6ParamsE)
        /*0014*/ 	.word	0x00000000


	//----- nvinfo : EIATTR_REGCOUNT
	.align		4
.L_14:
        /*0018*/ 	.byte	0x04, 0x2f
        /*001a*/ 	.short	(.L_16 - .L_15)
	.align		4
.L_15:
        /*001c*/ 	.word	index@(_ZN7cutlass13device_kernelIN5flash19enable_sm80_to_sm89INS1_16FlashAttnFwdSm80INS1_25CollectiveMainloopFwdSm80ILi8ELi2ELb0EN4cute5tupleIJNS5_1CILi128EEENS7_ILi64EEENS7_ILi192EEEEEELi192ENS_6half_tEfNS_4arch4Sm80ELb1ELb0ELb1ELb1ELb0ELb0ELb1ELb1EEENS1_21CollectiveEpilogueFwdINS6_IJS8_SA_S9_EEENS6_IJNS7_ILi1EEESI_SI_EEESC_SE_Li256ELb1ELb1ELb1ELb0EEENS1_36VarlenDynamicPersistentTileSchedulerILi128ELi64ELi256ELi256ELb1ELb1ELb0ELb1ELb1ELb1EEEEEEEEEvNT_6ParamsE)
        /*0020*/ 	.word	0x00000004


	//----- nvinfo : EIATTR_FRAME_SIZE
	.align		4
.L_16:
        /*0024*/ 	.byte	0x04, 0x11
        /*0026*/ 	.short	(.L_18 - .L_17)
	.align		4
.L_17:
        /*0028*/ 	.word	index@(_ZN7cutlass13device_kernelIN5flash19enable_sm80_to_sm89INS1_16FlashAttnFwdSm80INS1_25CollectiveMainloopFwdSm80ILi8ELi2ELb0EN4cute5tupleIJNS5_1CILi128EEENS7_ILi64EEENS7_ILi192EEEEEELi192ENS_6half_tEfNS_4arch4Sm80ELb1ELb0ELb1ELb1ELb0ELb0ELb1ELb1EEENS1_21CollectiveEpilogueFwdINS6_IJS8_SA_S9_EEENS6_IJNS7_ILi1EEESI_SI_EEESC_SE_Li256ELb1ELb1ELb1ELb0EEENS1_36VarlenDynamicPersistentTileSchedulerILi128ELi64ELi256ELi256ELb1ELb1ELb0ELb1ELb1ELb1EEEEEEEEEvNT_6ParamsE)
        /*002c*/ 	.word	0x00000000


	//----- nvinfo : EIATTR_REGCOUNT
	.align		4
.L_18:
        /*0030*/ 	.byte	0x04, 0x2f
        /*0032*/ 	.short	(.L_20 - .L_19)
	.align		4
.L_19:
        /*0034*/ 	.word	index@(_ZN7cutlass13device_kernelIN5flash19enable_sm80_to_sm89INS1_16FlashAttnFwdSm80INS1_25CollectiveMainloopFwdSm80ILi8ELi2ELb1EN4cute5tupleIJNS5_1CILi128EEENS7_ILi96EEENS7_ILi192EEEEEELi192ENS_6half_tEfNS_4arch4Sm80ELb1ELb0ELb1ELb0ELb0ELb0ELb1ELb1EEENS1_21CollectiveEpilogueFwdINS6_IJS8_SA_S9_EEENS6_IJNS7_ILi1EEESI_SI_EEESC_SE_Li256ELb0ELb1ELb1ELb0EEENS1_30DynamicPersistentTileSchedulerILi256ELi256ELb1ELb1ELb0EEEEEEEEEvNT_6ParamsE)
        /*0038*/ 	.word	0x00000004


	//----- nvinfo : EIATTR_FRAME_SIZE
	.align		4
.L_20:
        /*003c*/ 	.byte	0x04, 0x11
        /*003e*/ 	.short	(.L_22 - .L_21)
	.align		4
.L_21:
        /*0040*/ 	.word	index@(_ZN7cutlass13device_kernelIN5flash19enable_sm80_to_sm89INS1_16FlashAttnFwdSm80INS1_25CollectiveMainloopFwdSm80ILi8ELi2ELb1EN4cute5tupleIJNS5_1CILi128EEENS7_ILi96EEENS7_ILi192EEEEEELi192ENS_6half_tEfNS_4arch4Sm80ELb1ELb0ELb1ELb0ELb0ELb0ELb1ELb1EEENS1_21CollectiveEpilogueFwdINS6_IJS8_SA_S9_EEENS6_IJNS7_ILi1EEESI_SI_EEESC_SE_Li256ELb0ELb1ELb1ELb0EEENS1_30DynamicPersistentTileSchedulerILi256ELi256ELb1ELb1ELb0EEEEEEEEEvNT_6ParamsE)
        /*0044*/ 	.word	0x00000000


	//----- nvinfo : EIATTR_REGCOUNT
	.align		4
.L_22:
        /*0048*/ 	.byte	0x04, 0x2f
        /*004a*/ 	.short	(.L_24 - .L_23)
	.align		4
.L_23:
        /*004c*/ 	.word	index@(_ZN7cutlass13device_kernelIN5flash19enable_sm80_to_sm89INS1_16FlashAttnFwdSm80INS1_25CollectiveMainloopFwdSm80ILi8ELi2ELb0EN4cute5tupleIJNS5_1CILi128EEENS7_ILi64EEENS7_ILi192EEEEEELi192ENS_6half_tEfNS_4arch4Sm80ELb0ELb1ELb1ELb1ELb0ELb1ELb1ELb1EEENS1_21CollectiveEpilogueFwdINS6_IJS8_SA_S9_EEENS6_IJNS7_ILi1EEESI_SI_EEESC_SE_Li256ELb1ELb1ELb1ELb0EEENS1_36VarlenDynamicPersistentTileSchedulerILi128ELi64ELi256ELi256ELb1ELb1ELb0ELb1ELb0ELb1EEEEEEEEEvNT_6ParamsE)
        /*0050*/ 	.word	0x00000004


	//----- nvinfo : EIATTR_FRAME_SIZE
	.align		4
.L_24:
        /*0054*/ 	.byte	0x04, 0x11
        /*0056*/ 	.short	(.L_26 - .L_25)
	.align		4
.L_25:
        /*0058*/ 	.word	index@(_ZN7cutlass13device_kernelIN5flash19enable_sm80_to_sm89INS1_16FlashAttnFwdSm80INS1_25CollectiveMainloopFwdSm80ILi8ELi2ELb0EN4cute5tupleIJNS5_1CILi128EEENS7_ILi64EEENS7_ILi192EEEEEELi192ENS_6half_tEfNS_4arch4Sm80ELb0ELb1ELb1ELb1ELb0ELb1ELb1ELb1EEENS1_21CollectiveEpilogueFwdINS6_IJS8_SA_S9_EEENS6_IJNS7_ILi1EEESI_SI_EEESC_SE_Li256ELb1ELb1ELb1ELb0EEENS1_36VarlenDynamicPersistentTileSchedulerILi128ELi64ELi256ELi256ELb1ELb1ELb0ELb1ELb0ELb1EEEEEEEEEvNT_6ParamsE)
        /*005c*/ 	.word	0x00000000


	//----- nvinfo : EIATTR_REGCOUNT
	.align		4
.L_26:
        /*0060*/ 	.byte	0x04, 0x2f
        /*0062*/ 	.short	(.L_28 - .L_27)
	.align		4
.L_27:
        /*0064*/ 	.word	index@(_ZN7cutlass13device_kernelIN5flash19enable_sm80_to_sm89INS1_16FlashAttnFwdSm80INS1_25CollectiveMainloopFwdSm80ILi8ELi2ELb0EN4cute5tupleIJNS5_1CILi128EEENS7_ILi64EEENS7_ILi192EEEEEELi192ENS_6half_tEfNS_4arch4Sm80ELb0ELb1ELb1ELb1ELb0ELb0ELb1ELb1EEENS1_21CollectiveEpilogueFwdINS6_IJS8_SA_S9_EEENS6_IJNS7_ILi1EEESI_SI_EEESC_SE_Li256ELb1ELb1ELb1ELb0EEENS1_36VarlenDynamicPersistentTileSchedulerILi128ELi64ELi256ELi256ELb1ELb1ELb0ELb1ELb0ELb1EEEEEEEEEvNT_6ParamsE)
        /*0068*/ 	.word	0x00000004


	//----- nvinfo : EIATTR_FRAME_SIZE
	.align		4
.L_28:
        /*006c*/ 	.byte	0x04, 0x11
        /*006e*/ 	.short	(.L_30 - .L_29)
	.align		4
.L_29:
        /*0070*/ 	.word	index@(_ZN7cutlass13device_kernelIN5flash19enable_sm80_to_sm89INS1_16FlashAttnFwdSm80INS1_25CollectiveMainloopFwdSm80ILi8ELi2ELb0EN4cute5tupleIJNS5_1CILi128EEENS7_ILi64EEENS7_ILi192EEEEEELi192ENS_6half_tEfNS_4arch4Sm80ELb0ELb1ELb1ELb1ELb0ELb0ELb1ELb1EEENS1_21CollectiveEpilogueFwdINS6_IJS8_SA_S9_EEENS6_IJNS7_ILi1EEESI_SI_EEESC_SE_Li256ELb1ELb1ELb1ELb0EEENS1_36VarlenDynamicPersistentTileSchedulerILi128ELi64ELi256ELi256ELb1ELb1ELb0ELb1ELb0ELb1EEEEEEEEEvNT_6ParamsE)
        /*0074*/ 	.word	0x00000000


	//----- nvinfo : EIATTR_REGCOUNT
	.align		4
.L_30:
        /*0078*/ 	.byte	0x04, 0x2f
        /*007a*/ 	.short	(.L_32 - .L_31)
	.align		4
.L_31:
        /*007c*/ 	.word	index@(_ZN7cutlass13device_kernelIN5flash19enable_sm80_to_sm89INS1_16FlashAttnFwdSm80INS1_25CollectiveMainloopFwdSm80ILi8ELi2ELb0EN4cute5tupleIJNS5_1CILi128EEENS7_ILi64EEENS7_ILi192EEEEEELi192ENS_6half_tEfNS_4arch4Sm80ELb0ELb1ELb1ELb0ELb0ELb0ELb1ELb1EEENS1_21CollectiveEpilogueFwdINS6_IJS8_SA_S9_EEENS6_IJNS7_ILi1EEESI_SI_EEESC_SE_Li256ELb0ELb1ELb1ELb0EEENS1_19SingleTileSchedulerILb0ELb1ELb1ELi128EEEEEEEEEvNT_6ParamsE)
        /*0080*/ 	.word	0x00000004


	//----- nvinfo : EIATTR_FRAME_SIZE
	.align		4
.L_32:
        /*0084*/ 	.byte	0x04, 0x11
        /*0086*/ 	.short	(.L_34 - .L_33)
	.align		4
.L_33:
        /*0088*/ 	.word	index@(_ZN7cutlass13device_kernelIN5flash19enable_sm80_to_sm89INS1_16FlashAttnFwdSm80INS1_25CollectiveMainloopFwdSm80ILi8ELi2ELb0EN4cute5tupleIJNS5_1CILi128EEENS7_ILi64EEENS7_ILi192EEEEEELi192ENS_6half_tEfNS_4arch4Sm80ELb0ELb1ELb1ELb0ELb0ELb0ELb1ELb1EEENS1_21CollectiveEpilogueFwdINS6_IJS8_SA_S9_EEENS6_IJNS7_ILi1EEESI_SI_EEESC_SE_Li256ELb0ELb1ELb1ELb0EEENS1_19SingleTileSchedulerILb0ELb1ELb1ELi128EEEEEEEEEvNT_6ParamsE)
        /*008c*/ 	.word	0x00000000


	//----- nvinfo : EIATTR_REGCOUNT
	.align		4
.L_34:
        /*0090*/ 	.byte	0x04, 0x2f
        /*0092*/ 	.short	(.L_36 - .L_35)
	.align		4
.L_35:
        /*0094*/ 	.word	index@(_ZN7cutlass13device_kernelIN5flash19enable_sm80_to_sm89INS1_16FlashAttnFwdSm80INS1_25CollectiveMainloopFwdSm80ILi8ELi2ELb0EN4cute5tupleIJNS5_1CILi128EEENS7_ILi64EEENS7_ILi192EEEEEELi192ENS_6half_tEfNS_4arch4Sm80ELb0ELb0ELb1ELb1ELb0ELb1ELb1ELb1EEENS1_21CollectiveEpilogueFwdINS6_IJS8_SA_S9_EEENS6_IJNS7_ILi1EEESI_SI_EEESC_SE_Li256ELb1ELb1ELb1ELb0EEENS1_36VarlenDynamicPersistentTileSchedulerILi128ELi64ELi256ELi256ELb1ELb1ELb0ELb0ELb1ELb1EEEEEEEEEvNT_6ParamsE)
        /*0098*/ 	.word	0x00000004


	//----- nvinfo : EIATTR_FRAME_SIZE
	.align		4
.L_36:
        /*009c*/ 	.byte	0x04, 0x11
        /*009e*/ 	.short	(.L_38 - .L_37)
	.align		4
.L_37:
        /*00a0*/ 	.word	index@(_ZN7cutlass13device_kernelIN5flash19enable_sm80_to_sm89INS1_16FlashAttnFwdSm80INS1_25CollectiveMainloopFwdSm80ILi8ELi2ELb0EN4cute5tupleIJNS5_1CILi128EEENS7_ILi64EEENS7_ILi192EEEEEELi192ENS_6half_tEfNS_4arch4Sm80ELb0ELb0ELb1ELb1ELb0ELb1ELb1ELb1EEENS1_21CollectiveEpilogueFwdINS6_IJS8_SA_S9_EEENS6_IJNS7_ILi1EEESI_SI_EEESC_SE_Li256ELb1ELb1ELb1ELb0EEENS1_36VarlenDynamicPersistentTileSchedulerILi128ELi64ELi256ELi256ELb1ELb1ELb0ELb0ELb1ELb1EEEEEEEEEvNT_6ParamsE)
        /*00a4*/ 	.word	0x00000000


	//----- nvinfo : EIATTR_REGCOUNT
	.align		4
.L_38:
        /*00a8*/ 	.byte	0x04, 0x2f
        /*00aa*/ 	.short	(.L_40 - .L_39)
	.align		4
.L_39:
        /*00ac*/ 	.word	index@(_ZN7cutlass13device_kernelIN5flash19enable_sm80_to_sm89INS1_16FlashAttnFwdSm80INS1_25CollectiveMainloopFwdSm80ILi8ELi2ELb0EN4cute5tupleIJNS5_1CILi128EEENS7_ILi64EEENS7_ILi192EEEEEELi192ENS_6half_tEfNS_4arch4Sm80ELb0ELb0ELb1ELb1ELb0ELb0ELb1ELb1EEENS1_21CollectiveEpilogueFwdINS6_IJS8_SA_S9_EEENS6_IJNS7_ILi1EEESI_SI_EEESC_SE_Li256ELb1ELb1ELb1ELb0EEENS1_36VarlenDynamicPersistentTileSchedulerILi128ELi64ELi256ELi256ELb1ELb1ELb0ELb0ELb1ELb1EEEEEEEEEvNT_6ParamsE)
        /*00b0*/ 	.word	0x00000004


	//----- nvinfo : EIATTR_FRAME_SIZE
	.align		4
.L_40:
        /*00b4*/ 	.byte	0x04, 0x11
        /*00b6*/ 	.short	(.L_42 - .L_41)
	.align		4
.L_41:
        /*00b8*/ 	.word	index@(_ZN7cutlass13device_kernelIN5flash19enable_sm80_to_sm89INS1_16FlashAttnFwdSm80INS1_25CollectiveMainloopFwdSm80ILi8ELi2ELb0EN4cute5tupleIJNS5_1CILi128EEENS7_ILi64EEENS7_ILi192EEEEEELi192ENS_6half_tEfNS_4arch4Sm80ELb0ELb0ELb1ELb1ELb0ELb0ELb1ELb1EEENS1_21CollectiveEpilogueFwdINS6_IJS8_SA_S9_EEENS6_IJNS7_ILi1EEESI_SI_EEESC_SE_Li256ELb1ELb1ELb1ELb0EEENS1_36VarlenDynamicPersistentTileSchedulerILi128ELi64ELi256ELi256ELb1ELb1ELb0ELb0ELb1ELb1EEEEEEEEEvNT_6ParamsE)
        /*00bc*/ 	.word	0x00000000


	//----- nvinfo : EIATTR_REGCOUNT
	.align		4
.L_42:
        /*00c0*/ 	.byte	0x04, 0x2f
        /*00c2*/ 	.short	(.L_44 - .L_43)
	.align		4
.L_43:
        /*00c4*/ 	.word	index@(_ZN7cutlass13device_kernelIN5flash19enable_sm80_to_sm89INS1_16FlashAttnFwdSm80INS1_25CollectiveMainloopFwdSm80ILi8ELi2ELb1EN4cute5tupleIJNS5_1CILi128EEENS7_ILi96EEENS7_ILi192EEEEEELi192ENS_6half_tEfNS_4arch4Sm80ELb0ELb0ELb1ELb0ELb0ELb0ELb1ELb1EEENS1_21CollectiveEpilogueFwdINS6_IJS8_SA_S9_EEENS6_IJNS7_ILi1EEESI_SI_EEESC_SE_Li256ELb0ELb1ELb1ELb0EEENS1_19SingleTileSchedulerILb0ELb1ELb1ELi128EEEEEEEEEvNT_6ParamsE)
        /*00c8*/ 	.word	0x00000004


	//----- nvinfo : EIATTR_FRAME_SIZE
	.align		4
.L_44:
        /*00cc*/ 	.byte	0x04, 0x11
        /*00ce*/ 	.short	(.L_46 - .L_45)
	.align		4
.L_45:
        /*00d0*/ 	.word	index@(_ZN7cutlass13device_kernelIN5flash19enable_sm80_to_sm89INS1_16FlashAttnFwdSm80INS1_25CollectiveMainloopFwdSm80ILi8ELi2ELb1EN4cute5tupleIJNS5_1CILi128EEENS7_ILi96EEENS7_ILi192EEEEEELi192ENS_6half_tEfNS_4arch4Sm80ELb0ELb0ELb1ELb0ELb0ELb0ELb1ELb1EEENS1_21CollectiveEpilogueFwdINS6_IJS8_SA_S9_EEENS6_IJNS7_ILi1EEESI_SI_EEESC_SE_Li256ELb0ELb1ELb1ELb0EEENS1_19SingleTileSchedulerILb0ELb1ELb1ELi128EEEEEEEEEvNT_6ParamsE)
        /*00d4*/ 	.word	0x00000000


	//----- nvinfo : EIATTR_REGCOUNT
	.align		4
.L_46:
        /*00d8*/ 	.byte	0x04, 0x2f
        /*00da*/ 	.short	(.L_48 - .L_47)
	.align		4
.L_47:
        /*00dc*/ 	.word	index@(_ZN7cutlass13device_kernelIN5flash19enable_sm80_to_sm89INS1_16FlashAttnFwdSm80INS1_25CollectiveMainloopFwdSm80ILi8ELi1ELb0EN4cute5tupleIJNS5_1CILi128EEENS7_ILi64EEENS7_ILi192EEEEEELi192ENS_6half_tEfNS_4arch4Sm80ELb1ELb0ELb1ELb1ELb0ELb1ELb1ELb1EEENS1_21CollectiveEpilogueFwdINS6_IJS8_SA_S9_EEENS6_IJNS7_ILi1EEESI_SI_EEESC_SE_Li256ELb1ELb1ELb1ELb0EEENS1_36VarlenDynamicPersistentTileSchedulerILi128ELi64ELi256ELi256ELb1ELb1ELb0ELb1ELb1ELb1EEEEEEEEEvNT_6ParamsE)
        /*00e0*/ 	.word	0x00000004


	//----- nvinfo : EIATTR_FRAME_SIZE
	.align		4
.L_48:
        /*00e4*/ 	.byte	0x04, 0x11
        /*00e6*/ 	.short	(.L_50 - .L_49)
	.align		4
.L_49:
        /*00e8*/ 	.word	index@(_ZN7cutlass13device_kernelIN5flash19enable_sm80_to_sm89INS1_16FlashAttnFwdSm80INS1_25CollectiveMainloopFwdSm80ILi8ELi1ELb0EN4cute5tupleIJNS5_1CILi128EEENS7_ILi64EEENS7_ILi192EEEEEELi192ENS_6half_tEfNS_4arch4Sm80ELb1ELb0ELb1ELb1ELb0ELb1ELb1ELb1EEENS1_21CollectiveEpilogueFwdINS6_IJS8_SA_S9_EEENS6_IJNS7_ILi1EEESI_SI_EEESC_SE_Li256ELb1ELb1ELb1ELb0EEENS1_36VarlenDynamicPersistentTileSchedulerILi128ELi64ELi256ELi256ELb1ELb1ELb0ELb1ELb1ELb1EEEEEEEEEvNT_6ParamsE)
        /*00ec*/ 	.word	0x00000000


	//----- nvinfo : EIATTR_REGCOUNT
	.align		4
.L_50:
        /*00f0*/ 	.byte	0x04, 0x2f
        /*00f2*/ 	.short	(.L_52 - .L_51)
	.align		4
.L_51:
        /*00f4*/ 	.word	index@(_ZN7cutlass13device_kernelIN5flash19enable_sm80_to_sm89INS1_16FlashAttnFwdSm80INS1_25CollectiveMainloopFwdSm80ILi8ELi1ELb0EN4cute5tupleIJNS5_1CILi128EEENS7_ILi64EEENS7_ILi192EEEEEELi192ENS_6half_tEfNS_4arch4Sm80ELb1ELb0ELb1ELb1ELb0ELb0ELb1ELb1EEENS1_21CollectiveEpilogueFwdINS6_IJS8_SA_S9_EEENS6_IJNS7_ILi1EEESI_SI_EEESC_SE_Li256ELb1ELb1ELb1ELb0EEENS1_36VarlenDynamicPersistentTileSchedulerILi128ELi64ELi256ELi256ELb1ELb1ELb0ELb1ELb1ELb1EEEEEEEEEvNT_6ParamsE)
        /*00f8*/ 	.word	0x00000004


	//----- nvinfo : EIATTR_FRAME_SIZE
	.align		4
.L_52:
        /*00fc*/ 	.byte	0x04, 0x11
        /*00fe*/ 	.short	(.L_54 - .L_53)
	.align		4
.L_53:
        /*0100*/ 	.word	index@(_ZN7cutlass13device_kernelIN5flash19enable_sm80_to_sm89INS1_16FlashAttnFwdSm80INS1_25CollectiveMainloopFwdSm80ILi8ELi1ELb0EN4cute5tupleIJNS5_1CILi128EEENS7_ILi64EEENS7_ILi192EEEEEELi192ENS_6half_tEfNS_4arch4Sm80ELb1ELb0ELb1ELb1ELb0ELb0ELb1ELb1EEENS1_21CollectiveEpilogueFwdINS6_IJS8_SA_S9_EEENS6_IJNS7_ILi1EEESI_SI_EEESC_SE_Li256ELb1ELb1ELb1ELb0EEENS1_36VarlenDynamicPersistentTileSchedulerILi128ELi64ELi256ELi256ELb1ELb1ELb0ELb1ELb1ELb1EEEEEEEEEvNT_6ParamsE)
        /*0104*/ 	.word	0x00000000


	//----- nvinfo : EIATTR_REGCOUNT
	.align		4
.L_54:
        /*0108*/ 	.byte	0x04, 0x2f
        /*010a*/ 	.short	(.L_56 - .L_55)
	.align		4
.L_55:
        /*010c*/ 	.word	index@(_ZN7cutlass13device_kernelIN5flash19enable_sm80_to_sm89INS1_16FlashAttnFwdSm80INS1_25CollectiveMainloopFwdSm80ILi8ELi1ELb1EN4cute5tupleIJNS5_1CILi128EEENS7_ILi96EEENS7_ILi192EEEEEELi192ENS_6half_tEfNS_4arch4Sm80ELb1ELb0ELb1ELb0ELb0ELb0ELb1ELb1EEENS1_21CollectiveEpilogueFwdINS6_IJS8_SA_S9_EEENS6_IJNS7_ILi1EEESI_SI_EEESC_SE_Li256ELb0ELb1ELb1ELb0EEENS1_30DynamicPersistentTileSchedulerILi256ELi256ELb1ELb1ELb0EEEEEEEEEvNT_6ParamsE)
        /*0110*/ 	.word	0x00000004


	//----- nvinfo : EIATTR_FRAME_SIZE
	.align		4
.L_56:
        /*0114*/ 	.byte	0x04, 0x11
        /*0116*/ 	.short	(.L_58 - .L_57)
	.align		4
.L_57:
        /*0118*/ 	.word	index@(_ZN7cutlass13device_kernelIN5flash19enable_sm80_to_sm89INS1_16FlashAttnFwdSm80INS1_25CollectiveMainloopFwdSm80ILi8ELi1ELb1EN4cute5tupleIJNS5_1CILi128EEENS7_ILi96EEENS7_ILi192EEEEEELi192ENS_6half_tEfNS_4arch4Sm80ELb1ELb0ELb1ELb0ELb0ELb0ELb1ELb1EEENS1_21CollectiveEpilogueFwdINS6_IJS8_SA_S9_EEENS6_IJNS7_ILi1EEESI_SI_EEESC_SE_Li256ELb0ELb1ELb1ELb0EEENS1_30DynamicPersistentTileSchedulerILi256ELi256ELb1ELb1ELb0EEEEEEEEEvNT_6ParamsE)
        /*011c*/ 	.word	0x00000000


	//----- nvinfo : EIATTR_REGCOUNT
	.align		4
.L_58:
        /*0120*/ 	.byte	0x04, 0x2f
        /*0122*/ 	.short	(.L_60 - .L_59)
	.align		4
.L_59:
        /*0124*/ 	.word	index@(_ZN7cutlass13device_kernelIN5flash19enable_sm80_to_sm89INS1_16FlashAttnFwdSm80INS1_25CollectiveMainloopFwdSm80ILi8ELi1ELb0EN4cute5tupleIJNS5_1CILi128EEENS7_ILi64EEENS7_ILi192EEEEEELi192ENS_6half_tEfNS_4arch4Sm80ELb0ELb1ELb1ELb1ELb0ELb1ELb1ELb1EEENS1_21CollectiveEpilogueFwdINS6_IJS8_SA_S9_EEENS6_IJNS7_ILi1EEESI_SI_EEESC_SE_Li256ELb1ELb1ELb1ELb0EEENS1_36VarlenDynamicPersistentTileSchedulerILi128ELi64ELi256ELi256ELb1ELb1ELb0ELb1ELb0ELb1EEEEEEEEEvNT_6ParamsE)
        /*0128*/ 	.word	0x00000004


	//----- nvinfo : EIATTR_FRAME_SIZE
	.align		4
.L_60:
        /*012c*/ 	.byte	0x04, 0x11
        /*012e*/ 	.short	(.L_62 - .L_61)
	.align		4
.L_61:
        /*0130*/ 	.word	index@(_ZN7cutlass13device_kernelIN5flash19enable_sm80_to_sm89INS1_16FlashAttnFwdSm80INS1_25CollectiveMainloopFwdSm80ILi8ELi1ELb0EN4cute5tupleIJNS5_1CILi128EEENS7_ILi64EEENS7_ILi192EEEEEELi192ENS_6half_tEfNS_4arch4Sm80ELb0ELb1ELb1ELb1ELb0ELb1ELb1ELb1EEENS1_21CollectiveEpilogueFwdINS6_IJS8_SA_S9_EEENS6_IJNS7_ILi1EEESI_SI_EEESC_SE_Li256ELb1ELb1ELb1ELb0EEENS1_36VarlenDynamicPersistentTileSchedulerILi128ELi64ELi256ELi256ELb1ELb1ELb0ELb1ELb0ELb1EEEEEEEEEvNT_6ParamsE)
        /*0134*/ 	.word	0x00000000


	//----- nvinfo : EIATTR_REGCOUNT
	.align		4
.L_62:
        /*0138*/ 	.byte	0x04, 0x2f
        /*013a*/ 	.short	(.L_64 - .L_63)
	.align		4
.L_63:
        /*013c*/ 	.word	index@(_ZN7cutlass13device_kernelIN5flash19enable_sm80_to_sm89INS1_16FlashAttnFwdSm80INS1_25CollectiveMainloopFwdSm80ILi8ELi1ELb0EN4cute5tupleIJNS5_1CILi128EEENS7_ILi64EEENS7_ILi192EEEEEELi192ENS_6half_tEfNS_4arch4Sm80ELb0ELb1ELb1ELb1ELb0ELb0ELb1ELb1EEENS1_21CollectiveEpilogueFwdINS6_IJS8_SA_S9_EEENS6_IJNS7_ILi1EEESI_SI_EEESC_SE_Li256ELb1ELb1ELb1ELb0EEENS1_36VarlenDynamicPersistentTileSchedulerILi128ELi64ELi256ELi256ELb1ELb1ELb0ELb1ELb0ELb1EEEEEEEEEvNT_6ParamsE)
        /*0140*/ 	.word	0x00000004


	//----- nvinfo : EIATTR_FRAME_SIZE
	.align		4
.L_64:
        /*0144*/ 	.byte	0x04, 0x11
        /*0146*/ 	.short	(.L_66 - .L_65)
	.align		4
.L_65:
        /*0148*/ 	.word	index@(_ZN7cutlass13device_kernelIN5flash19enable_sm80_to_sm89INS1_16FlashAttnFwdSm80INS1_25CollectiveMainloopFwdSm80ILi8ELi1ELb0EN4cute5tupleIJNS5_1CILi128EEENS7_ILi64EEENS7_ILi192EEEEEELi192ENS_6half_tEfNS_4arch4Sm80ELb0ELb1ELb1ELb1ELb0ELb0ELb1ELb1EEENS1_21CollectiveEpilogueFwdINS6_IJS8_SA_S9_EEENS6_IJNS7_ILi1EEESI_SI_EEESC_SE_Li256ELb1ELb1ELb1ELb0EEENS1_36VarlenDynamicPersistentTileSchedulerILi128ELi64ELi256ELi256ELb1ELb1ELb0ELb1ELb0ELb1EEEEEEEEEvNT_6ParamsE)
        /*014c*/ 	.word	0x00000000


	//----- nvinfo : EIATTR_REGCOUNT
	.align		4
.L_66:
        /*0150*/ 	.byte	0x04, 0x2f
        /*0152*/ 	.short	(.L_68 - .L_67)
	.align		4
.L_67:
        /*0154*/ 	.word	index@(_ZN7cutlass13device_kernelIN5flash19enable_sm80_to_sm89INS1_16FlashAttnFwdSm80INS1_25CollectiveMainloopFwdSm80ILi8ELi1ELb0EN4cute5tupleIJNS5_1CILi128EEENS7_ILi64EEENS7_ILi192EEEEEELi192ENS_6half_tEfNS_4arch4Sm80ELb0ELb1ELb1ELb0ELb0ELb0ELb1ELb1EEENS1_21CollectiveEpilogueFwdINS6_IJS8_SA_S9_EEENS6_IJNS7_ILi1EEESI_SI_EEESC_SE_Li256ELb0ELb1ELb1ELb0EEENS1_19SingleTileSchedulerILb0ELb1ELb1ELi128EEEEEEEEEvNT_6ParamsE)
        /*0158*/ 	.word	0x00000004


	//----- nvinfo : EIATTR_FRAME_SIZE
	.align		4
.L_68:
        /*015c*/ 	.byte	0x04, 0x11
        /*015e*/ 	.short	(.L_70 - .L_69)
	.align		4
.L_69:
        /*0160*/ 	.word	index@(_ZN7cutlass13device_kernelIN5flash19enable_sm80_to_sm89INS1_16FlashAttnFwdSm80INS1_25CollectiveMainloopFwdSm80ILi8ELi1ELb0EN4cute5tupleIJNS5_1CILi128EEENS7_ILi64EEENS7_ILi192EEEEEELi192ENS_6half_tEfNS_4arch4Sm80ELb0ELb1ELb1ELb0ELb0ELb0ELb1ELb1EEENS1_21CollectiveEpilogueFwdINS6_IJS8_SA_S9_EEENS6_IJNS7_ILi1EEESI_SI_EEESC_SE_Li256ELb0ELb1ELb1ELb0EEENS1_19SingleTileSchedulerILb0ELb1ELb1ELi128EEEEEEEEEvNT_6ParamsE)
        /*0164*/ 	.word	0x00000000


	//----- nvinfo : EIATTR_REGCOUNT
	.align		4
.L_70:
        /*0168*/ 	.byte	0x04, 0x2f
        /*016a*/ 	.short	(.L_72 - .L_71)
	.align		4
.L_71:
        /*016c*/ 	.word	index@(_ZN7cutlass13device_kernelIN5flash19enable_sm80_to_sm89INS1_16FlashAttnFwdSm80INS1_25CollectiveMainloopFwdSm80ILi8ELi1ELb0EN4cute5tupleIJNS5_1CILi128EEENS7_ILi64EEENS7_ILi192EEEEEELi192ENS_6half_tEfNS_4arch4Sm80ELb0ELb0ELb1ELb1ELb0ELb1ELb1ELb1EEENS1_21CollectiveEpilogueFwdINS6_IJS8_SA_S9_EEENS6_IJNS7_ILi1EEESI_SI_EEESC_SE_Li256ELb1ELb1ELb1ELb0EEENS1_36VarlenDynamicPersistentTileSchedulerILi128ELi64ELi256ELi256ELb1ELb1ELb0ELb0ELb1ELb1EEEEEEEEEvNT_6ParamsE)
        /*0170*/ 	.word	0x00000004


	//----- nvinfo : EIATTR_FRAME_SIZE
	.align		4
.L_72:
        /*0174*/ 	.byte	0x04, 0x11
        /*0176*/ 	.short	(.L_74 - .L_73)
	.align		4
.L_73:
        /*0178*/ 	.word	index@(_ZN7cutlass13device_kernelIN5flash19enable_sm80_to_sm89INS1_16FlashAttnFwdSm80INS1_25CollectiveMainloopFwdSm80ILi8ELi1ELb0EN4cute5tupleIJNS5_1CILi128EEENS7_ILi64EEENS7_ILi192EEEEEELi192ENS_6half_tEfNS_4arch4Sm80ELb0ELb0ELb1ELb1ELb0ELb1ELb1ELb1EEENS1_21CollectiveEpilogueFwdINS6_IJS8_SA_S9_EEENS6_IJNS7_ILi1EEESI_SI_EEESC_SE_Li256ELb1ELb1ELb1ELb0EEENS1_36VarlenDynamicPersistentTileSchedulerILi128ELi64ELi256ELi256ELb1ELb1ELb0ELb0ELb1ELb1EEEEEEEEEvNT_6ParamsE)
        /*017c*/ 	.word	0x00000000


	//----- nvinfo : EIATTR_REGCOUNT
	.align		4
.L_74:
        /*0180*/ 	.byte	0x04, 0x2f
        /*0182*/ 	.short	(.L_76 - .L_75)
	.align		4
.L_75:
        /*0184*/ 	.word	index@(_ZN7cutlass13device_kernelIN5flash19enable_sm80_to_sm89INS1_16FlashAttnFwdSm80INS1_25CollectiveMainloopFwdSm80ILi8ELi1ELb0EN4cute5tupleIJNS5_1CILi128EEENS7_ILi64EEENS7_ILi192EEEEEELi192ENS_6half_tEfNS_4arch4Sm80ELb0ELb0ELb1ELb1ELb0ELb0ELb1ELb1EEENS1_21CollectiveEpilogueFwdINS6_IJS8_SA_S9_EEENS6_IJNS7_ILi1EEESI_SI_EEESC_SE_Li256ELb1ELb1ELb1ELb0EEENS1_36VarlenDynamicPersistentTileSchedulerILi128ELi64ELi256ELi256ELb1ELb1ELb0ELb0ELb1ELb1EEEEEEEEEvNT_6ParamsE)
        /*0188*/ 	.word	0x00000004


	//----- nvinfo : EIATTR_FRAME_SIZE
	.align		4
.L_76:
        /*018c*/ 	.byte	0x04, 0x11
        /*018e*/ 	.short	(.L_78 - .L_77)
	.align		4
.L_77:
        /*0190*/ 	.word	index@(_ZN7cutlass13device_kernelIN5flash19enable_sm80_to_sm89INS1_16FlashAttnFwdSm80INS1_25CollectiveMainloopFwdSm80ILi8ELi1ELb0EN4cute5tupleIJNS5_1CILi128EEENS7_ILi64EEENS7_ILi192EEEEEELi192ENS_6half_tEfNS_4arch4Sm80ELb0ELb0ELb1ELb1ELb0ELb0ELb1ELb1EEENS1_21CollectiveEpilogueFwdINS6_IJS8_SA_S9_EEENS6_IJNS7_ILi1EEESI_SI_EEESC_SE_Li256ELb1ELb1ELb1ELb0EEENS1_36VarlenDynamicPersistentTileSchedulerILi128ELi64ELi256ELi256ELb1ELb1ELb0ELb0ELb1ELb1EEEEEEEEEvNT_6ParamsE)
        /*0194*/ 	.word	0x00000000


	//----- nvinfo : EIATTR_REGCOUNT
	.align		4
.L_78:
        /*0198*/ 	.byte	0x04, 0x2f
        /*019a*/ 	.short	(.L_80 - .L_79)
	.align		4
.L_79:
        /*019c*/ 	.word	index@(_ZN7cutlass13device_kernelIN5flash19enable_sm80_to_sm89INS1_16FlashAttnFwdSm80INS1_25CollectiveMainloopFwdSm80ILi8ELi1ELb1EN4cute5tupleIJNS5_1CILi128EEENS7_ILi96EEENS7_ILi192EEEEEELi192ENS_6half_tEfNS_4arch4Sm80ELb0ELb0ELb1ELb0ELb0ELb0ELb1ELb1EEENS1_21CollectiveEpilogueFwdINS6_IJS8_SA_S9_EEENS6_IJNS7_ILi1EEESI_SI_EEESC_SE_Li256ELb0ELb1ELb1ELb0EEENS1_19SingleTileSchedulerILb0ELb1ELb1ELi128EEEEEEEEEvNT_6ParamsE)
        /*01a0*/ 	.word	0x00000004


	//----- nvinfo : EIATTR_FRAME_SIZE
	.align		4
.L_80:
        /*01a4*/ 	.byte	0x04, 0x11
        /*01a6*/ 	.short	(.L_82 - .L_81)
	.align		4
.L_81:
        /*01a8*/ 	.word	index@(_ZN7cutlass13device_kernelIN5flash19enable_sm80_to_sm89INS1_16FlashAttnFwdSm80INS1_25CollectiveMainloopFwdSm80ILi8ELi1ELb1EN4cute5tupleIJNS5_1CILi128EEENS7_ILi96EEENS7_ILi192EEEEEELi192ENS_6half_tEfNS_4arch4Sm80ELb0ELb0ELb1ELb0ELb0ELb0ELb1ELb1EEENS1_21CollectiveEpilogueFwdINS6_IJS8_SA_S9_EEENS6_IJNS7_ILi1EEESI_SI_EEESC_SE_Li256ELb0ELb1ELb1ELb0EEENS1_19SingleTileSchedulerILb0ELb1ELb1ELi128EEEEEEEEEvNT_6ParamsE)
        /*01ac*/ 	.word	0x00000000


	//----- nvinfo : EIATTR_MIN_STACK_SIZE
	.align		4
.L_82:
        /*01b0*/ 	.byte	0x04, 0x12
        /*01b2*/ 	.short	(.L_84 - .L_83)
	.align		4
.L_83:
        /*01b4*/ 	.word	index@(_ZN7cutlass13device_kernelIN5flash19enable_sm80_to_sm89INS1_16FlashAttnFwdSm80INS1_25CollectiveMainloopFwdSm80ILi8ELi1ELb1EN4cute5tupleIJNS5_1CILi128EEENS7_ILi96EEENS7_ILi192EEEEEELi192ENS_6half_tEfNS_4arch4Sm80ELb0ELb0ELb1ELb0ELb0ELb0ELb1ELb1EEENS1_21CollectiveEpilogueFwdINS6_IJS8_SA_S9_EEENS6_IJNS7_ILi1EEESI_SI_EEESC_SE_Li256ELb0ELb1ELb1ELb0EEENS1_19SingleTileSchedulerILb0ELb1ELb1ELi128EEEEEEEEEvNT_6ParamsE)
        /*01b8*/ 	.word	0x00000000


	//----- nvinfo : EIATTR_MIN_STACK_SIZE
	.align		4
.L_84:
        /*01bc*/ 	.byte	0x04, 0x12
        /*01be*/ 	.short	(.L_86 - .L_85)
	.align		4
.L_85:
        /*01c0*/ 	.word	index@(_ZN7cutlass13device_kernelIN5flash19enable_sm80_to_sm89INS1_16FlashAttnFwdSm80INS1_25CollectiveMainloopFwdSm80ILi8ELi1ELb0EN4cute5tupleIJNS5_1CILi128EEENS7_ILi64EEENS7_ILi192EEEEEELi192ENS_6half_tEfNS_4arch4Sm80ELb0ELb0ELb1ELb1ELb0ELb0ELb1ELb1EEENS1_21CollectiveEpilogueFwdINS6_IJS8_SA_S9_EEENS6_IJNS7_ILi1EEESI_SI_EEESC_SE_Li256ELb1ELb1ELb1ELb0EEENS1_36VarlenDynamicPersistentTileSchedulerILi128ELi64ELi256ELi256ELb1ELb1ELb0ELb0ELb1ELb1EEEEEEEEEvNT_6ParamsE)
        /*01c4*/ 	.word	0x00000000


	//----- nvinfo : EIATTR_MIN_STACK_SIZE
	.align		4
.L_86:
        /*01c8*/ 	.byte	0x04, 0x12
        /*01ca*/ 	.short	(.L_88 - .L_87)
	.align		4
.L_87:
        /*01cc*/ 	.word	index@(_ZN7cutlass13device_kernelIN5flash19enable_sm80_to_sm89INS1_16FlashAttnFwdSm80INS1_25CollectiveMainloopFwdSm80ILi8ELi1ELb0EN4cute5tupleIJNS5_1CILi128EEENS7_ILi64EEENS7_ILi192EEEEEELi192ENS_6half_tEfNS_4arch4Sm80ELb0ELb0ELb1ELb1ELb0ELb1ELb1ELb1EEENS1_21CollectiveEpilogueFwdINS6_IJS8_SA_S9_EEENS6_IJNS7_ILi1EEESI_SI_EEESC_SE_Li256ELb1ELb1ELb1ELb0EEENS1_36VarlenDynamicPersistentTileSchedulerILi128ELi64ELi256ELi256ELb1ELb1ELb0ELb0ELb1ELb1EEEEEEEEEvNT_6ParamsE)
        /*01d0*/ 	.word	0x00000000


	//----- nvinfo : EIATTR_MIN_STACK_SIZE
	.align		4
.L_88:
        /*01d4*/ 	.byte	0x04, 0x12
        /*01d6*/ 	.short	(.L_90 - .L_89)
	.align		4
.L_89:
        /*01d8*/ 	.word	index@(_ZN7cutlass13device_kernelIN5flash19enable_sm80_to_sm89INS1_16FlashAttnFwdSm80INS1_25CollectiveMainloopFwdSm80ILi8ELi1ELb0EN4cute5tupleIJNS5_1CILi128EEENS7_ILi64EEENS7_ILi192EEEEEELi192ENS_6half_tEfNS_4arch4Sm80ELb0ELb1ELb1ELb0ELb0ELb0ELb1ELb1EEENS1_21CollectiveEpilogueFwdINS6_IJS8_SA_S9_EEENS6_IJNS7_ILi1EEESI_SI_EEESC_SE_Li256ELb0ELb1ELb1ELb0EEENS1_19SingleTileSchedulerILb0ELb1ELb1ELi128EEEEEEEEEvNT_6ParamsE)
        /*01dc*/ 	.word	0x00000000


	//----- nvinfo : EIATTR_MIN_STACK_SIZE
	.align		4
.L_90:
        /*01e0*/ 	.byte	0x04, 0x12
        /*01e2*/ 	.short	(.L_92 - .L_91)
	.align		4
.L_91:
        /*01e4*/ 	.word	index@(_ZN7cutlass13device_kernelIN5flash19enable_sm80_to_sm89INS1_16FlashAttnFwdSm80INS1_25CollectiveMainloopFwdSm80ILi8ELi1ELb0EN4cute5tupleIJNS5_1CILi128EEENS7_ILi64EEENS7_ILi192EEEEEELi192ENS_6half_tEfNS_4arch4Sm80ELb0ELb1ELb1ELb1ELb0ELb0ELb1ELb1EEENS1_21CollectiveEpilogueFwdINS6_IJS8_SA_S9_EEENS6_IJNS7_ILi1EEESI_SI_EEESC_SE_Li256ELb1ELb1ELb1ELb0EEENS1_36VarlenDynamicPersistentTileSchedulerILi128ELi64ELi256ELi256ELb1ELb1ELb0ELb1ELb0ELb1EEEEEEEEEvNT_6ParamsE)
        /*01e8*/ 	.word	0x00000000


	//----- nvinfo : EIATTR_MIN_STACK_SIZE
	.align		4
.L_92:
        /*01ec*/ 	.byte	0x04, 0x12
        /*01ee*/ 	.short	(.L_94 - .L_93)
	.align		4
.L_93:
        /*01f0*/ 	.word	index@(_ZN7cutlass13device_kernelIN5flash19enable_sm80_to_sm89INS1_16FlashAttnFwdSm80INS1_25CollectiveMainloopFwdSm80ILi8ELi1ELb0EN4cute5tupleIJNS5_1CILi128EEENS7_ILi64EEENS7_ILi192EEEEEELi192ENS_6half_tEfNS_4arch4Sm80ELb0ELb1ELb1ELb1ELb0ELb1ELb1ELb1EEENS1_21CollectiveEpilogueFwdINS6_IJS8_SA_S9_EEENS6_IJNS7_ILi1EEESI_SI_EEESC_SE_Li256ELb1ELb1ELb1ELb0EEENS1_36VarlenDynamicPersistentTileSchedulerILi128ELi64ELi256ELi256ELb1ELb1ELb0ELb1ELb0ELb1EEEEEEEEEvNT_6ParamsE)
        /*01f4*/ 	.word	0x00000000


	//----- nvinfo : EIATTR_MIN_STACK_SIZE
	.align		4
.L_94:
        /*01f8*/ 	.byte	0x04, 0x12
        /*01fa*/ 	.short	(.L_96 - .L_95)
	.align		4
.L_95:
        /*01fc*/ 	.word	index@(_ZN7cutlass13device_kernelIN5flash19enable_sm80_to_sm89INS1_16FlashAttnFwdSm80INS1_25CollectiveMainloopFwdSm80ILi8ELi1ELb1EN4cute5tupleIJNS5_1CILi128EEENS7_ILi96EEENS7_ILi192EEEEEELi192ENS_6half_tEfNS_4arch4Sm80ELb1ELb0ELb1ELb0ELb0ELb0ELb1ELb1EEENS1_21CollectiveEpilogueFwdINS6_IJS8_SA_S9_EEENS6_IJNS7_ILi1EEESI_SI_EEESC_SE_Li256ELb0ELb1ELb1ELb0EEENS1_30DynamicPersistentTileSchedulerILi256ELi256ELb1ELb1ELb0EEEEEEEEEvNT_6ParamsE)
        /*0200*/ 	.word	0x00000000


	//----- nvinfo : EIATTR_MIN_STACK_SIZE
	.align		4
.L_96:
        /*0204*/ 	.byte	0x04, 0x12
        /*0206*/ 	.short	(.L_98 - .L_97)
	.align		4
.L_97:
        /*0208*/ 	.word	index@(_ZN7cutlass13device_kernelIN5flash19enable_sm80_to_sm89INS1_16FlashAttnFwdSm80INS1_25CollectiveMainloopFwdSm80ILi8ELi1ELb0EN4cute5tupleIJNS5_1CILi128EEENS7_ILi64EEENS7_ILi192EEEEEELi192ENS_6half_tEfNS_4arch4Sm80ELb1ELb0ELb1ELb1ELb0ELb0ELb1ELb1EEENS1_21CollectiveEpilogueFwdINS6_IJS8_SA_S9_EEENS6_IJNS7_ILi1EEESI_SI_EEESC_SE_Li256ELb1ELb1ELb1ELb0EEENS1_36VarlenDynamicPersistentTileSchedulerILi128ELi64ELi256ELi256ELb1ELb1ELb0ELb1ELb1ELb1EEEEEEEEEvNT_6ParamsE)
        /*020c*/ 	.word	0x00000000


	//----- nvinfo : EIATTR_MIN_STACK_SIZE
	.align		4
.L_98:
        /*0210*/ 	.byte	0x04, 0x12
        /*0212*/ 	.short	(.L_100 - .L_99)
	.align		4
.L_99:
        /*0214*/ 	.word	index@(_ZN7cutlass13device_kernelIN5flash19enable_sm80_to_sm89INS1_16FlashAttnFwdSm80INS1_25CollectiveMainloopFwdSm80ILi8ELi1ELb0EN4cute5tupleIJNS5_1CILi128EEENS7_ILi64EEENS7_ILi192EEEEEELi192ENS_6half_tEfNS_4arch4Sm80ELb1ELb0ELb1ELb1ELb0ELb1ELb1ELb1EEENS1_21CollectiveEpilogueFwdINS6_IJS8_SA_S9_EEENS6_IJNS7_ILi1EEESI_SI_EEESC_SE_Li256ELb1ELb1ELb1ELb0EEENS1_36VarlenDynamicPersistentTileSchedulerILi128ELi64ELi256ELi256ELb1ELb1ELb0ELb1ELb1ELb1EEEEEEEEEvNT_6ParamsE)
        /*0218*/ 	.word	0x00000000


	//----- nvinfo : EIATTR_MIN_STACK_SIZE
	.align		4
.L_100:
        /*021c*/ 	.byte	0x04, 0x12
        /*021e*/ 	.short	(.L_102 - .L_101)
	.align		4
.L_101:
        /*0220*/ 	.word	index@(_ZN7cutlass13device_kernelIN5flash19enable_sm80_to_sm89INS1_16FlashAttnFwdSm80INS1_25CollectiveMainloopFwdSm80ILi8ELi2ELb1EN4cute5tupleIJNS5_1CILi128EEENS7_ILi96EEENS7_ILi192EEEEEELi192ENS_6half_tEfNS_4arch4Sm80ELb0ELb0ELb1ELb0ELb0ELb0ELb1ELb1EEENS1_21CollectiveEpilogueFwdINS6_IJS8_SA_S9_EEENS6_IJNS7_ILi1EEESI_SI_EEESC_SE_Li256ELb0ELb1ELb1ELb0EEENS1_19SingleTileSchedulerILb0ELb1ELb1ELi128EEEEEEEEEvNT_6ParamsE)
        /*0224*/ 	.word	0x00000000


	//----- nvinfo : EIATTR_MIN_STACK_SIZE
	.align		4
.L_102:
        /*0228*/ 	.byte	0x04, 0x12
        /*022a*/ 	.short	(.L_104 - .L_103)
	.align		4
.L_103:
        /*022c*/ 	.word	index@(_ZN7cutlass13device_kernelIN5flash19enable_sm80_to_sm89INS1_16FlashAttnFwdSm80INS1_25CollectiveMainloopFwdSm80ILi8ELi2ELb0EN4cute5tupleIJNS5_1CILi128EEENS7_ILi64EEENS7_ILi192EEEEEELi192ENS_6half_tEfNS_4arch4Sm80ELb0ELb0ELb1ELb1ELb0ELb0ELb1ELb1EEENS1_21CollectiveEpilogueFwdINS6_IJS8_SA_S9_EEENS6_IJNS7_ILi1EEESI_SI_EEESC_SE_Li256ELb1ELb1ELb1ELb0EEENS1_36VarlenDynamicPersistentTileSchedulerILi128ELi64ELi256ELi256ELb1ELb1ELb0ELb0ELb1ELb1EEEEEEEEEvNT_6ParamsE)
        /*0230*/ 	.word	0x00000000


	//----- nvinfo : EIATTR_MIN_STACK_SIZE
	.align		4
.L_104:
        /*0234*/ 	.byte	0x04, 0x12
        /*0236*/ 	.short	(.L_106 - .L_105)
	.align		4
.L_105:
        /*0238*/ 	.word	index@(_ZN7cutlass13device_kernelIN5flash19enable_sm80_to_sm89INS1_16FlashAttnFwdSm80INS1_25CollectiveMainloopFwdSm80ILi8ELi2ELb0EN4cute5tupleIJNS5_1CILi128EEENS7_ILi64EEENS7_ILi192EEEEEELi192ENS_6half_tEfNS_4arch4Sm80ELb0ELb0ELb1ELb1ELb0ELb1ELb1ELb1EEENS1_21CollectiveEpilogueFwdINS6_IJS8_SA_S9_EEENS6_IJNS7_ILi1EEESI_SI_EEESC_SE_Li256ELb1ELb1ELb1ELb0EEENS1_36VarlenDynamicPersistentTileSchedulerILi128ELi64ELi256ELi256ELb1ELb1ELb0ELb0ELb1ELb1EEEEEEEEEvNT_6ParamsE)
        /*023c*/ 	.word	0x00000000


	//----- nvinfo : EIATTR_MIN_STACK_SIZE
	.align		4
.L_106:
        /*0240*/ 	.byte	0x04, 0x12
        /*0242*/ 	.short	(.L_108 - .L_107)
	.align		4
.L_107:
        /*0244*/ 	.word	index@(_ZN7cutlass13device_kernelIN5flash19enable_sm80_to_sm89INS1_16FlashAttnFwdSm80INS1_25CollectiveMainloopFwdSm80ILi8ELi2ELb0EN4cute5tupleIJNS5_1CILi128EEENS7_ILi64EEENS7_ILi192EEEEEELi192ENS_6half_tEfNS_4arch4Sm80ELb0ELb1ELb1ELb0ELb0ELb0ELb1ELb1EEENS1_21CollectiveEpilogueFwdINS6_IJS8_SA_S9_EEENS6_IJNS7_ILi1EEESI_SI_EEESC_SE_Li256ELb0ELb1ELb1ELb0EEENS1_19SingleTileSchedulerILb0ELb1ELb1ELi128EEEEEEEEEvNT_6ParamsE)
        /*0248*/ 	.word	0x00000000


	//----- nvinfo : EIATTR_MIN_STACK_SIZE
	.align		4
.L_108:
        /*024c*/ 	.byte	0x04, 0x12
        /*024e*/ 	.short	(.L_110 - .L_109)
	.align		4
.L_109:
        /*0250*/ 	.word	index@(_ZN7cutlass13device_kernelIN5flash19enable_sm80_to_sm89INS1_16FlashAttnFwdSm80INS1_25CollectiveMainloopFwdSm80ILi8ELi2ELb0EN4cute5tupleIJNS5_1CILi128EEENS7_ILi64EEENS7_ILi192EEEEEELi192ENS_6half_tEfNS_4arch4Sm80ELb0ELb1ELb1ELb1ELb0ELb0ELb1ELb1EEENS1_21CollectiveEpilogueFwdINS6_IJS8_SA_S9_EEENS6_IJNS7_ILi1EEESI_SI_EEESC_SE_Li256ELb1ELb1ELb1ELb0EEENS1_36VarlenDynamicPersistentTileSchedulerILi128ELi64ELi256ELi256ELb1ELb1ELb0ELb1ELb0ELb1EEEEEEEEEvNT_6ParamsE)
        /*0254*/ 	.word	0x00000000


	//----- nvinfo : EIATTR_MIN_STACK_SIZE
	.align		4
.L_110:
        /*0258*/ 	.byte	0x04, 0x12
        /*025a*/ 	.short	(.L_112 - .L_111)
	.align		4
.L_111:
        /*025c*/ 	.word	index@(_ZN7cutlass13device_kernelIN5flash19enable_sm80_to_sm89INS1_16FlashAttnFwdSm80INS1_25CollectiveMainloopFwdSm80ILi8ELi2ELb0EN4cute5tupleIJNS5_1CILi128EEENS7_ILi64EEENS7_ILi192EEEEEELi192ENS_6half_tEfNS_4arch4Sm80ELb0ELb1ELb1ELb1ELb0ELb1ELb1ELb1EEENS1_21CollectiveEpilogueFwdINS6_IJS8_SA_S9_EEENS6_IJNS7_ILi1EEESI_SI_EEESC_SE_Li256ELb1ELb1ELb1ELb0EEENS1_36VarlenDynamicPersistentTileSchedulerILi128ELi64ELi256ELi256ELb1ELb1ELb0ELb1ELb0ELb1EEEEEEEEEvNT_6ParamsE)
        /*0260*/ 	.word	0x00000000


	//----- nvinfo : EIATTR_MIN_STACK_SIZE
	.align		4
.L_112:
        /*0264*/ 	.byte	0x04, 0x12
        /*0266*/ 	.short	(.L_114 - .L_113)
	.align		4
.L_113:
        /*0268*/ 	.word	index@(_ZN7cutlass13device_kernelIN5flash19enable_sm80_to_sm89INS1_16FlashAttnFwdSm80INS1_25CollectiveMainloopFwdSm80ILi8ELi2ELb1EN4cute5tupleIJNS5_1CILi128EEENS7_ILi96EEENS7_ILi192EEEEEELi192ENS_6half_tEfNS_4arch4Sm80ELb1ELb0ELb1ELb0ELb0ELb0ELb1ELb1EEENS1_21CollectiveEpilogueFwdINS6_IJS8_SA_S9_EEENS6_IJNS7_ILi1EEESI_SI_EEESC_SE_Li256ELb0ELb1ELb1ELb0EEENS1_30DynamicPersistentTileSchedulerILi256ELi256ELb1ELb1ELb0EEEEEEEEEvNT_6ParamsE)
        /*026c*/ 	.word	0x00000000


	//----- nvinfo : EIATTR_MIN_STACK_SIZE
	.align		4
.L_114:
        /*0270*/ 	.byte	0x04, 0x12
        /*0272*/ 	.short	(.L_116 - .L_115)
	.align		4
.L_115:
        /*0274*/ 	.word	index@(_ZN7cutlass13device_kernelIN5flash19enable_sm80_to_sm89INS1_16FlashAttnFwdSm80INS1_25CollectiveMainloopFwdSm80ILi8ELi2ELb0EN4cute5tupleIJNS5_1CILi128EEENS7_ILi64EEENS7_ILi192EEEEEELi192ENS_6half_tEfNS_4arch4Sm80ELb1ELb0ELb1ELb1ELb0ELb0ELb1ELb1EEENS1_21CollectiveEpilogueFwdINS6_IJS8_SA_S9_EEENS6_IJNS7_ILi1EEESI_SI_EEESC_SE_Li256ELb1ELb1ELb1ELb0EEENS1_36VarlenDynamicPersistentTileSchedulerILi128ELi64ELi256ELi256ELb1ELb1ELb0ELb1ELb1ELb1EEEEEEEEEvNT_6ParamsE)
        /*0278*/ 	.word	0x00000000


	//----- nvinfo : EIATTR_MIN_STACK_SIZE
	.align		4
.L_116:
        /*027c*/ 	.byte	0x04, 0x12
        /*027e*/ 	.short	(.L_118 - .L_117)
	.align		4
.L_117:
        /*0280*/ 	.word	index@(_ZN7cutlass13device_kernelIN5flash19enable_sm80_to_sm89INS1_16FlashAttnFwdSm80INS1_25CollectiveMainloopFwdSm80ILi8ELi2ELb0EN4cute5tupleIJNS5_1CILi128EEENS7_ILi64EEENS7_ILi192EEEEEELi192ENS_6half_tEfNS_4arch4Sm80ELb1ELb0ELb1ELb1ELb0ELb1ELb1ELb1EEENS1_21CollectiveEpilogueFwdINS6_IJS8_SA_S9_EEENS6_IJNS7_ILi1EEESI_SI_EEESC_SE_Li256ELb1ELb1ELb1ELb0EEENS1_36VarlenDynamicPersistentTileSchedulerILi128ELi64ELi256ELi256ELb1ELb1ELb0ELb1ELb1ELb1EEEEEEEEEvNT_6ParamsE)
        /*0284*/ 	.word	0x00000000
.L_118:


//--------------------- .nv.compat                --------------------------
	.section	.nv.compat,"",@"SHT_CUDA_COMPAT_INFO"
	.align	4
        /*0000*/ 	.byte	0x02, 0x09, 0x01, 0x00, 0x02, 0x02, 0x01, 0x00, 0x02, 0x05, 0x05, 0x00, 0x03, 0x07, 0x01, 0x01
        /*0010*/ 	.byte	0x02, 0x03, 0x00, 0x00, 0x02, 0x06, 0x01, 0x00, 0x04, 0x0b, 0x08, 0x00, 0x00, 0x00, 0x00, 0x00
        /*0020*/ 	.byte	0x00, 0x00, 0x00, 0x00


//--------------------- .nv.info._ZN7cutlass13device_kernelIN5flash19enable_sm80_to_sm89INS1_16FlashAttnFwdSm80INS1_25CollectiveMainloopFwdSm80ILi8ELi1ELb1EN4cute5tupleIJNS5_1CILi128EEENS7_ILi96EEENS7_ILi192EEEEEELi192ENS_6half_tEfNS_4arch4Sm80ELb0ELb0ELb1ELb0ELb0ELb0ELb1ELb1EEENS1_21CollectiveEpilogueFwdINS6_IJS8_SA_S9_EEENS6_IJNS7_ILi1EEESI_SI_EEESC_SE_Li256ELb0ELb1ELb1ELb0EEENS1_19SingleTileSchedulerILb0ELb1ELb1ELi128EEEEEEEEEvNT_6ParamsE --------------------------
	.section	.nv.info._ZN7cutlass13device_kernelIN5flash19enable_sm80_to_sm89INS1_16FlashAttnFwdSm80INS1_25CollectiveMainloopFwdSm80ILi8ELi1ELb1EN4cute5tupleIJNS5_1CILi128EEENS7_ILi96EEENS7_ILi192EEEEEELi192ENS_6half_tEfNS_4arch4Sm80ELb0ELb0ELb1ELb0ELb0ELb0ELb1ELb1EEENS1_21CollectiveEpilogueFwdINS6_IJS8_SA_S9_EEENS6_IJNS7_ILi1EEESI_SI_EEESC_SE_Li256ELb0ELb1ELb1ELb0EEENS1_19SingleTileSchedulerILb0ELb1ELb1ELi128EEEEEEEEEvNT_6ParamsE,"",@"SHT_CUDA_INFO"
	.sectionflags	@""
	.align	4


	//----- nvinfo : EIATTR_CUDA_API_VERSION
	.align		4
        /*0000*/ 	.byte	0x04, 0x37
        /*0002*/ 	.short	(.L_120 - .L_119)
.L_119:
        /*0004*/ 	.word	0x00000082


	//----- nvinfo : EIATTR_KPARAM_INFO
	.align		4
.L_120:
        /*0008*/ 	.byte	0x04, 0x17
        /*000a*/ 	.short	(.L_122 - .L_121)
.L_121:
        /*000c*/ 	.word	0x00000000
        /*0010*/ 	.short	0x0000
        /*0012*/ 	.short	0x0000
        /*0014*/ 	.byte	0x00, 0xf0, 0x61, 0x10


	//----- nvinfo : EIATTR_SPARSE_MMA_MASK
	.align		4
.L_122:
        /*0018*/ 	.byte	0x03, 0x50
        /*001a*/ 	.short	0x0000


	//----- nvinfo : EIATTR_MAXREG_COUNT
	.align		4
        /*001c*/ 	.byte	0x03, 0x1b
        /*001e*/ 	.short	0x00ff


	//----- nvinfo : EIATTR_MERCURY_ISA_VERSION
	.align		4
        /*0020*/ 	.byte	0x03, 0x5f
        /*0022*/ 	.short	0x0101


	//----- nvinfo : EIATTR_EXIT_INSTR_OFFSETS
	.align		4
        /*0024*/ 	.byte	0x04, 0x1c
        /*0026*/ 	.short	(.L_124 - .L_123)


	//   ....[0]....
.L_123:
        /*0028*/ 	.word	0x00000010


	//----- nvinfo : EIATTR_MAX_THREADS
	.align		4
.L_124:
        /*002c*/ 	.byte	0x04, 0x05
        /*002e*/ 	.short	(.L_126 - .L_125)
.L_125:
        /*0030*/ 	.word	0x00000100
        /*0034*/ 	.word	0x00000001
        /*0038*/ 	.word	0x00000001


	//----- nvinfo : EIATTR_CBANK_PARAM_SIZE
	.align		4
.L_126:
        /*003c*/ 	.byte	0x03, 0x19
        /*003e*/ 	.short	0x0418


	//----- nvinfo : EIATTR_PARAM_CBANK
	.align		4
        /*0040*/ 	.byte	0x04, 0x0a
        /*0042*/ 	.short	(.L_128 - .L_127)
	.align		4
.L_127:
        /*0044*/ 	.word	index@(.nv.constant0._ZN7cutlass13device_kernelIN5flash19enable_sm80_to_sm89INS1_16FlashAttnFwdSm80INS1_25CollectiveMainloopFwdSm80ILi8ELi1ELb1EN4cute5tupleIJNS5_1CILi128EEENS7_ILi96EEENS7_ILi192EEEEEELi192ENS_6half_tEfNS_4arch4Sm80ELb0ELb0ELb1ELb0ELb0ELb0ELb1ELb1EEENS1_21CollectiveEpilogueFwdINS6_IJS8_SA_S9_EEENS6_IJNS7_ILi1EEESI_SI_EEESC_SE_Li256ELb0ELb1ELb1ELb0EEENS1_19SingleTileSchedulerILb0ELb1ELb1ELi128EEEEEEEEEvNT_6ParamsE)
        /*0048*/ 	.short	0x0210
        /*004a*/ 	.short	0x0418


	//----- nvinfo : EIATTR_SW_WAR
	.align		4
.L_128:
        /*004c*/ 	.byte	0x04, 0x36
        /*004e*/ 	.short	(.L_130 - .L_129)
.L_129:
        /*0050*/ 	.word	0x00000008
.L_130:


//--------------------- .nv.info._ZN7cutlass13device_kernelIN5flash19enable_sm80_to_sm89INS1_16FlashAttnFwdSm80INS1_25CollectiveMainloopFwdSm80ILi8ELi1ELb0EN4cute5tupleIJNS5_1CILi128EEENS7_ILi64EEENS7_ILi192EEEEEELi192ENS_6half_tEfNS_4arch4Sm80ELb0ELb0ELb1ELb1ELb0ELb0ELb1ELb1EEENS1_21CollectiveEpilogueFwdINS6_IJS8_SA_S9_EEENS6_IJNS7_ILi1EEESI_SI_EEESC_SE_Li256ELb1ELb1ELb1ELb0EEENS1_36VarlenDynamicPersistentTileSchedulerILi128ELi64ELi256ELi256ELb1ELb1ELb0ELb0ELb1ELb1EEEEEEEEEvNT_6ParamsE --------------------------
	.section	.nv.info._ZN7cutlass13device_kernelIN5flash19enable_sm80_to_sm89INS1_16FlashAttnFwdSm80INS1_25CollectiveMainloopFwdSm80ILi8ELi1ELb0EN4cute5tupleIJNS5_1CILi128EEENS7_ILi64EEENS7_ILi192EEEEEELi192ENS_6half_tEfNS_4arch4Sm80ELb0ELb0ELb1ELb1ELb0ELb0ELb1ELb1EEENS1_21CollectiveEpilogueFwdINS6_IJS8_SA_S9_EEENS6_IJNS7_ILi1EEESI_SI_EEESC_SE_Li256ELb1ELb1ELb1ELb0EEENS1_36VarlenDynamicPersistentTileSchedulerILi128ELi64ELi256ELi256ELb1ELb1ELb0ELb0ELb1ELb1EEEEEEEEEvNT_6ParamsE,"",@"SHT_CUDA_INFO"
	.sectionflags	@""
	.align	4


	//----- nvinfo : EIATTR_CUDA_API_VERSION
	.align		4
        /*0000*/ 	.byte	0x04, 0x37
        /*0002*/ 	.short	(.L_132 - .L_131)
.L_131:
        /*0004*/ 	.word	0x00000082


	//----- nvinfo : EIATTR_KPARAM_INFO
	.align		4
.L_132:
        /*0008*/ 	.byte	0x04, 0x17
        /*000a*/ 	.short	(.L_134 - .L_133)
.L_133:
        /*000c*/ 	.word	0x00000000
        /*0010*/ 	.short	0x0000
        /*0012*/ 	.short	0x0000
        /*0014*/ 	.byte	0x00, 0xf0, 0xe1, 0x10


	//----- nvinfo : EIATTR_SPARSE_MMA_MASK
	.align		4
.L_134:
        /*0018*/ 	.byte	0x03, 0x50
        /*001a*/ 	.short	0x0000


	//----- nvinfo : EIATTR_MAXREG_COUNT
	.align		4
        /*001c*/ 	.byte	0x03, 0x1b
        /*001e*/ 	.short	0x00ff


	//----- nvinfo : EIATTR_MERCURY_ISA_VERSION
	.align		4
        /*0020*/ 	.byte	0x03, 0x5f
        /*0022*/ 	.short	0x0101


	//----- nvinfo : EIATTR_EXIT_INSTR_OFFSETS
	.align		4
        /*0024*/ 	.byte	0x04, 0x1c
        /*0026*/ 	.short	(.L_136 - .L_135)


	//   ....[0]....
.L_135:
        /*0028*/ 	.word	0x00000010


	//----- nvinfo : EIATTR_MAX_THREADS
	.align		4
.L_136:
        /*002c*/ 	.byte	0x04, 0x05
        /*002e*/ 	.short	(.L_138 - .L_137)
.L_137:
        /*0030*/ 	.word	0x00000100
        /*0034*/ 	.word	0x00000001
        /*0038*/ 	.word	0x00000001


	//----- nvinfo : EIATTR_CBANK_PARAM_SIZE
	.align		4
.L_138:
        /*003c*/ 	.byte	0x03, 0x19
        /*003e*/ 	.short	0x0438


	//----- nvinfo : EIATTR_PARAM_CBANK
	.align		4
        /*0040*/ 	.byte	0x04, 0x0a
        /*0042*/ 	.short	(.L_140 - .L_139)
	.align		4
.L_139:
        /*0044*/ 	.word	index@(.nv.constant0._ZN7cutlass13device_kernelIN5flash19enable_sm80_to_sm89INS1_16FlashAttnFwdSm80INS1_25CollectiveMainloopFwdSm80ILi8ELi1ELb0EN4cute5tupleIJNS5_1CILi128EEENS7_ILi64EEENS7_ILi192EEEEEELi192ENS_6half_tEfNS_4arch4Sm80ELb0ELb0ELb1ELb1ELb0ELb0ELb1ELb1EEENS1_21CollectiveEpilogueFwdINS6_IJS8_SA_S9_EEENS6_IJNS7_ILi1EEESI_SI_EEESC_SE_Li256ELb1ELb1ELb1ELb0EEENS1_36VarlenDynamicPersistentTileSchedulerILi128ELi64ELi256ELi256ELb1ELb1ELb0ELb0ELb1ELb1EEEEEEEEEvNT_6ParamsE)
        /*0048*/ 	.short	0x0210
        /*004a*/ 	.short	0x0438


	//----- nvinfo : EIATTR_SW_WAR
	.align		4
.L_140:
        /*004c*/ 	.byte	0x04, 0x36
        /*004e*/ 	.short	(.L_142 - .L_141)
.L_141:
        /*0050*/ 	.word	0x00000008
.L_142:


//--------------------- .nv.info._ZN7cutlass13device_kernelIN5flash19enable_sm80_to_sm89INS1_16FlashAttnFwdSm80INS1_25CollectiveMainloopFwdSm80ILi8ELi1ELb0EN4cute5tupleIJNS5_1CILi128EEENS7_ILi64EEENS7_ILi192EEEEEELi192ENS_6half_tEfNS_4arch4Sm80ELb0ELb0ELb1ELb1ELb0ELb1ELb1ELb1EEENS1_21CollectiveEpilogueFwdINS6_IJS8_SA_S9_EEENS6_IJNS7_ILi1EEESI_SI_EEESC_SE_Li256ELb1ELb1ELb1ELb0EEENS1_36VarlenDynamicPersistentTileSchedulerILi128ELi64ELi256ELi256ELb1ELb1ELb0ELb0ELb1ELb1EEEEEEEEEvNT_6ParamsE --------------------------
	.section	.nv.info._ZN7cutlass13device_kernelIN5flash19enable_sm80_to_sm89INS1_16FlashAttnFwdSm80INS1_25CollectiveMainloopFwdSm80ILi8ELi1ELb0EN4cute5tupleIJNS5_1CILi128EEENS7_ILi64EEENS7_ILi192EEEEEELi192ENS_6half_tEfNS_4arch4Sm80ELb0ELb0ELb1ELb1ELb0ELb1ELb1ELb1EEENS1_21CollectiveEpilogueFwdINS6_IJS8_SA_S9_EEENS6_IJNS7_ILi1EEESI_SI_EEESC_SE_Li256ELb1ELb1ELb1ELb0EEENS1_36VarlenDynamicPersistentTileSchedulerILi128ELi64ELi256ELi256ELb1ELb1ELb0ELb0ELb1ELb1EEEEEEEEEvNT_6ParamsE,"",@"SHT_CUDA_INFO"
	.sectionflags	@""
	.align	4


	//----- nvinfo : EIATTR_CUDA_API_VERSION
	.align		4
        /*0000*/ 	.byte	0x04, 0x37
        /*0002*/ 	.short	(.L_144 - .L_143)
.L_143:
        /*0004*/ 	.word	0x00000082


	//----- nvinfo : EIATTR_KPARAM_INFO
	.align		4
.L_144:
        /*0008*/ 	.byte	0x04, 0x17
        /*000a*/ 	.short	(.L_146 - .L_145)
.L_145:
        /*000c*/ 	.word	0x00000000
        /*0010*/ 	.short	0x0000
        /*0012*/ 	.short	0x0000
        /*0014*/ 	.byte	0x00, 0xf0, 0xe1, 0x10


	//----- nvinfo : EIATTR_SPARSE_MMA_MASK
	.align		4
.L_146:
        /*0018*/ 	.byte	0x03, 0x50
        /*001a*/ 	.short	0x0000


	//----- nvinfo : EIATTR_MAXREG_COUNT
	.align		4
        /*001c*/ 	.byte	0x03, 0x1b
        /*001e*/ 	.short	0x00ff


	//----- nvinfo : EIATTR_MERCURY_ISA_VERSION
	.align		4
        /*0020*/ 	.byte	0x03, 0x5f
        /*0022*/ 	.short	0x0101


	//----- nvinfo : EIATTR_EXIT_INSTR_OFFSETS
	.align		4
        /*0024*/ 	.byte	0x04, 0x1c
        /*0026*/ 	.short	(.L_148 - .L_147)


	//   ....[0]....
.L_147:
        /*0028*/ 	.word	0x00000010


	//----- nvinfo : EIATTR_MAX_THREADS
	.align		4
.L_148:
        /*002c*/ 	.byte	0x04, 0x05
        /*002e*/ 	.short	(.L_150 - .L_149)
.L_149:
        /*0030*/ 	.word	0x00000100
        /*0034*/ 	.word	0x00000001
        /*0038*/ 	.word	0x00000001


	//----- nvinfo : EIATTR_CBANK_PARAM_SIZE
	.align		4
.L_150:
        /*003c*/ 	.byte	0x03, 0x19
        /*003e*/ 	.short	0x0438


	//----- nvinfo : EIATTR_PARAM_CBANK
	.align		4
        /*0040*/ 	.byte	0x04, 0x0a
        /*0042*/ 	.short	(.L_152 - .L_151)
	.align		4
.L_151:
        /*0044*/ 	.word	index@(.nv.constant0._ZN7cutlass13device_kernelIN5flash19enable_sm80_to_sm89INS1_16FlashAttnFwdSm80INS1_25CollectiveMainloopFwdSm80ILi8ELi1ELb0EN4cute5tupleIJNS5_1CILi128EEENS7_ILi64EEENS7_ILi192EEEEEELi192ENS_6half_tEfNS_4arch4Sm80ELb0ELb0ELb1ELb1ELb0ELb1ELb1ELb1EEENS1_21CollectiveEpilogueFwdINS6_IJS8_SA_S9_EEENS6_IJNS7_ILi1EEESI_SI_EEESC_SE_Li256ELb1ELb1ELb1ELb0EEENS1_36VarlenDynamicPersistentTileSchedulerILi128ELi64ELi256ELi256ELb1ELb1ELb0ELb0ELb1ELb1EEEEEEEEEvNT_6ParamsE)
        /*0048*/ 	.short	0x0210
        /*004a*/ 	.short	0x0438


	//----- nvinfo : EIATTR_SW_WAR
	.align		4
.L_152:
        /*004c*/ 	.byte	0x04, 0x36
        /*004e*/ 	.short	(.L_154 - .L_153)
.L_153:
        /*0050*/ 	.word	0x00000008
.L_154:


//--------------------- .nv.info._ZN7cutlass13device_kernelIN5flash19enable_sm80_to_sm89INS1_16FlashAttnFwdSm80INS1_25CollectiveMainloopFwdSm80ILi8ELi1ELb0EN4cute5tupleIJNS5_1CILi128EEENS7_ILi64EEENS7_ILi192EEEEEELi192ENS_6half_tEfNS_4arch4Sm80ELb0ELb1ELb1ELb0ELb0ELb0ELb1ELb1EEENS1_21CollectiveEpilogueFwdINS6_IJS8_SA_S9_EEENS6_IJNS7_ILi1EEESI_SI_EEESC_SE_Li256ELb0ELb1ELb1ELb0EEENS1_19SingleTileSchedulerILb0ELb1ELb1ELi128EEEEEEEEEvNT_6ParamsE --------------------------
	.section	.nv.info._ZN7cutlass13device_kernelIN5flash19enable_sm80_to_sm89INS1_16FlashAttnFwdSm80INS1_25CollectiveMainloopFwdSm80ILi8ELi1ELb0EN4cute5tupleIJNS5_1CILi128EEENS7_ILi64EEENS7_ILi192EEEEEELi192ENS_6half_tEfNS_4arch4Sm80ELb0ELb1ELb1ELb0ELb0ELb0ELb1ELb1EEENS1_21CollectiveEpilogueFwdINS6_IJS8_SA_S9_EEENS6_IJNS7_ILi1EEESI_SI_EEESC_SE_Li256ELb0ELb1ELb1ELb0EEENS1_19SingleTileSchedulerILb0ELb1ELb1ELi128EEEEEEEEEvNT_6ParamsE,"",@"SHT_CUDA_INFO"
	.sectionflags	@""
	.align	4


	//----- nvinfo : EIATTR_CUDA_API_VERSION
	.align		4
        /*0000*/ 	.byte	0x04, 0x37
        /*0002*/ 	.short	(.L_156 - .L_155)
.L_155:
        /*0004*/ 	.word	0x00000082


	//----- nvinfo : EIATTR_KPARAM_INFO
	.align		4
.L_156:
        /*0008*/ 	.byte	0x04, 0x17
        /*000a*/ 	.short	(.L_158 - .L_157)
.L_157:
        /*000c*/ 	.word	0x00000000
        /*0010*/ 	.short	0x0000
        /*0012*/ 	.short	0x0000
        /*0014*/ 	.byte	0x00, 0xf0, 0x61, 0x10


	//----- nvinfo : EIATTR_SPARSE_MMA_MASK
	.align		4
.L_158:
        /*0018*/ 	.byte	0x03, 0x50
        /*001a*/ 	.short	0x0000


	//----- nvinfo : EIATTR_MAXREG_COUNT
	.align		4
        /*001c*/ 	.byte	0x03, 0x1b
        /*001e*/ 	.short	0x00ff


	//----- nvinfo : EIATTR_MERCURY_ISA_VERSION
	.align		4
        /*0020*/ 	.byte	0x03, 0x5f
        /*0022*/ 	.short	0x0101


	//----- nvinfo : EIATTR_EXIT_INSTR_OFFSETS
	.align		4
        /*0024*/ 	.byte	0x04, 0x1c
        /*0026*/ 	.short	(.L_160 - .L_159)


	//   ....[0]....
.L_159:
        /*0028*/ 	.word	0x00000010


	//----- nvinfo : EIATTR_MAX_THREADS
	.align		4
.L_160:
        /*002c*/ 	.byte	0x04, 0x05
        /*002e*/ 	.short	(.L_162 - .L_161)
.L_161:
        /*0030*/ 	.word	0x00000100
        /*0034*/ 	.word	0x00000001
        /*0038*/ 	.word	0x00000001


	//----- nvinfo : EIATTR_CBANK_PARAM_SIZE
	.align		4
.L_162:
        /*003c*/ 	.byte	0x03, 0x19
        /*003e*/ 	.short	0x0418


	//----- nvinfo : EIATTR_PARAM_CBANK
	.align		4
        /*0040*/ 	.byte	0x04, 0x0a
        /*0042*/ 	.short	(.L_164 - .L_163)
	.align		4
.L_163:
        /*0044*/ 	.word	index@(.nv.constant0._ZN7cutlass13device_kernelIN5flash19enable_sm80_to_sm89INS1_16FlashAttnFwdSm80INS1_25CollectiveMainloopFwdSm80ILi8ELi1ELb0EN4cute5tupleIJNS5_1CILi128EEENS7_ILi64EEENS7_ILi192EEEEEELi192ENS_6half_tEfNS_4arch4Sm80ELb0ELb1ELb1ELb0ELb0ELb0ELb1ELb1EEENS1_21CollectiveEpilogueFwdINS6_IJS8_SA_S9_EEENS6_IJNS7_ILi1EEESI_SI_EEESC_SE_Li256ELb0ELb1ELb1ELb0EEENS1_19SingleTileSchedulerILb0ELb1ELb1ELi128EEEEEEEEEvNT_6ParamsE)
        /*0048*/ 	.short	0x0210
        /*004a*/ 	.short	0x0418


	//----- nvinfo : EIATTR_SW_WAR
	.align		4
.L_164:
        /*004c*/ 	.byte	0x04, 0x36
        /*004e*/ 	.short	(.L_166 - .L_165)
.L_165:
        /*0050*/ 	.word	0x00000008
.L_166:


//--------------------- .nv.info._ZN7cutlass13device_kernelIN5flash19enable_sm80_to_sm89INS1_16FlashAttnFwdSm80INS1_25CollectiveMainloopFwdSm80ILi8ELi1ELb0EN4cute5tupleIJNS5_1CILi128EEENS7_ILi64EEENS7_ILi192EEEEEELi192ENS_6half_tEfNS_4arch4Sm80ELb0ELb1ELb1ELb1ELb0ELb0ELb1ELb1EEENS1_21CollectiveEpilogueFwdINS6_IJS8_SA_S9_EEENS6_IJNS7_ILi1EEESI_SI_EEESC_SE_Li256ELb1ELb1ELb1ELb0EEENS1_36VarlenDynamicPersistentTileSchedulerILi128ELi64ELi256ELi256ELb1ELb1ELb0ELb1ELb0ELb1EEEEEEEEEvNT_6ParamsE --------------------------
	.section	.nv.info._ZN7cutlass13device_kernelIN5flash19enable_sm80_to_sm89INS1_16FlashAttnFwdSm80INS1_25CollectiveMainloopFwdSm80ILi8ELi1ELb0EN4cute5tupleIJNS5_1CILi128EEENS7_ILi64EEENS7_ILi192EEEEEELi192ENS_6half_tEfNS_4arch4Sm80ELb0ELb1ELb1ELb1ELb0ELb0ELb1ELb1EEENS1_21CollectiveEpilogueFwdINS6_IJS8_SA_S9_EEENS6_IJNS7_ILi1EEESI_SI_EEESC_SE_Li256ELb1ELb1ELb1ELb0EEENS1_36VarlenDynamicPersistentTileSchedulerILi128ELi64ELi256ELi256ELb1ELb1ELb0ELb1ELb0ELb1EEEEEEEEEvNT_6ParamsE,"",@"SHT_CUDA_INFO"
	.sectionflags	@""
	.align	4


	//----- nvinfo : EIATTR_CUDA_API_VERSION
	.align		4
        /*0000*/ 	.byte	0x04, 0x37
        /*0002*/ 	.short	(.L_168 - .L_167)
.L_167:
        /*0004*/ 	.word	0x00000082


	//----- nvinfo : EIATTR_KPARAM_INFO
	.align		4
.L_168:
        /*0008*/ 	.byte	0x04, 0x17
        /*000a*/ 	.short	(.L_170 - .L_169)
.L_169:
        /*000c*/ 	.word	0x00000000
        /*0010*/ 	.short	0x0000
        /*0012*/ 	.short	0x0000
        /*0014*/ 	.byte	0x00, 0xf0, 0xe1, 0x10


	//----- nvinfo : EIATTR_SPARSE_MMA_MASK
	.align		4
.L_170:
        /*0018*/ 	.byte	0x03, 0x50
        /*001a*/ 	.short	0x0000


	//----- nvinfo : EIATTR_MAXREG_COUNT
	.align		4
        /*001c*/ 	.byte	0x03, 0x1b
        /*001e*/ 	.short	0x00ff


	//----- nvinfo : EIATTR_MERCURY_ISA_VERSION
	.align		4
        /*0020*/ 	.byte	0x03, 0x5f
        /*0022*/ 	.short	0x0101


	//----- nvinfo : EIATTR_EXIT_INSTR_OFFSETS
	.align		4
        /*0024*/ 	.byte	0x04, 0x1c
        /*0026*/ 	.short	(.L_172 - .L_171)


	//   ....[0]....
.L_171:
        /*0028*/ 	.word	0x00000010


	//----- nvinfo : EIATTR_MAX_THREADS
	.align		4
.L_172:
        /*002c*/ 	.byte	0x04, 0x05
        /*002e*/ 	.short	(.L_174 - .L_173)
.L_173:
        /*0030*/ 	.word	0x00000100
        /*0034*/ 	.word	0x00000001
        /*0038*/ 	.word	0x00000001


	//----- nvinfo : EIATTR_CBANK_PARAM_SIZE
	.align		4
.L_174:
        /*003c*/ 	.byte	0x03, 0x19
        /*003e*/ 	.short	0x0438


	//----- nvinfo : EIATTR_PARAM_CBANK
	.align		4
        /*0040*/ 	.byte	0x04, 0x0a
        /*0042*/ 	.short	(.L_176 - .L_175)
	.align		4
.L_175:
        /*0044*/ 	.word	index@(.nv.constant0._ZN7cutlass13device_kernelIN5flash19enable_sm80_to_sm89INS1_16FlashAttnFwdSm80INS1_25CollectiveMainloopFwdSm80ILi8ELi1ELb0EN4cute5tupleIJNS5_1CILi128EEENS7_ILi64EEENS7_ILi192EEEEEELi192ENS_6half_tEfNS_4arch4Sm80ELb0ELb1ELb1ELb1ELb0ELb0ELb1ELb1EEENS1_21CollectiveEpilogueFwdINS6_IJS8_SA_S9_EEENS6_IJNS7_ILi1EEESI_SI_EEESC_SE_Li256ELb1ELb1ELb1ELb0EEENS1_36VarlenDynamicPersistentTileSchedulerILi128ELi64ELi256ELi256ELb1ELb1ELb0ELb1ELb0ELb1EEEEEEEEEvNT_6ParamsE)
        /*0048*/ 	.short	0x0210
        /*004a*/ 	.short	0x0438


	//----- nvinfo : EIATTR_SW_WAR
	.align		4
.L_176:
        /*004c*/ 	.byte	0x04, 0x36
        /*004e*/ 	.short	(.L_178 - .L_177)
.L_177:
        /*0050*/ 	.word	0x00000008
.L_178:


//--------------------- .nv.info._ZN7cutlass13device_kernelIN5flash19enable_sm80_to_sm89INS1_16FlashAttnFwdSm80INS1_25CollectiveMainloopFwdSm80ILi8ELi1ELb0EN4cute5tupleIJNS5_1CILi128EEENS7_ILi64EEENS7_ILi192EEEEEELi192ENS_6half_tEfNS_4arch4Sm80ELb0ELb1ELb1ELb1ELb0ELb1ELb1ELb1EEENS1_21CollectiveEpilogueFwdINS6_IJS8_SA_S9_EEENS6_IJNS7_ILi1EEESI_SI_EEESC_SE_Li256ELb1ELb1ELb1ELb0EEENS1_36VarlenDynamicPersistentTileSchedulerILi128ELi64ELi256ELi256ELb1ELb1ELb0ELb1ELb0ELb1EEEEEEEEEvNT_6ParamsE --------------------------
	.section	.nv.info._ZN7cutlass13device_kernelIN5flash19enable_sm80_to_sm89INS1_16FlashAttnFwdSm80INS1_25CollectiveMainloopFwdSm80ILi8ELi1ELb0EN4cute5tupleIJNS5_1CILi128EEENS7_ILi64EEENS7_ILi192EEEEEELi192ENS_6half_tEfNS_4arch4Sm80ELb0ELb1ELb1ELb1ELb0ELb1ELb1ELb1EEENS1_21CollectiveEpilogueFwdINS6_IJS8_SA_S9_EEENS6_IJNS7_ILi1EEESI_SI_EEESC_SE_Li256ELb1ELb1ELb1ELb0EEENS1_36VarlenDynamicPersistentTileSchedulerILi128ELi64ELi256ELi256ELb1ELb1ELb0ELb1ELb0ELb1EEEEEEEEEvNT_6ParamsE,"",@"SHT_CUDA_INFO"
	.sectionflags	@""
	.align	4


	//----- nvinfo : EIATTR_CUDA_API_VERSION
	.align		4
        /*0000*/ 	.byte	0x04, 0x37
        /*0002*/ 	.short	(.L_180 - .L_179)
.L_179:
        /*0004*/ 	.word	0x00000082


	//----- nvinfo : EIATTR_KPARAM_INFO
	.align		4
.L_180:
        /*0008*/ 	.byte	0x04, 0x17
        /*000a*/ 	.short	(.L_182 - .L_181)
.L_181:
        /*000c*/ 	.word	0x00000000
        /*0010*/ 	.short	0x0000
        /*0012*/ 	.short	0x0000
        /*0014*/ 	.byte	0x00, 0xf0, 0xe1, 0x10


	//----- nvinfo : EIATTR_SPARSE_MMA_MASK
	.align		4
.L_182:
        /*0018*/ 	.byte	0x03, 0x50
        /*001a*/ 	.short	0x0000


	//----- nvinfo : EIATTR_MAXREG_COUNT
	.align		4
        /*001c*/ 	.byte	0x03, 0x1b
        /*001e*/ 	.short	0x00ff


	//----- nvinfo : EIATTR_MERCURY_ISA_VERSION
	.align		4
        /*0020*/ 	.byte	0x03, 0x5f
        /*0022*/ 	.short	0x0101


	//----- nvinfo : EIATTR_EXIT_INSTR_OFFSETS
	.align		4
        /*0024*/ 	.byte	0x04, 0x1c
        /*0026*/ 	.short	(.L_184 - .L_183)


	//   ....[0]....
.L_183:
        /*0028*/ 	.word	0x00000010


	//----- nvinfo : EIATTR_MAX_THREADS
	.align		4
.L_184:
        /*002c*/ 	.byte	0x04, 0x05
        /*002e*/ 	.short	(.L_186 - .L_185)
.L_185:
        /*0030*/ 	.word	0x00000100
        /*0034*/ 	.word	0x00000001
        /*0038*/ 	.word	0x00000001


	//----- nvinfo : EIATTR_CBANK_PARAM_SIZE
	.align		4
.L_186:
        /*003c*/ 	.byte	0x03, 0x19
        /*003e*/ 	.short	0x0438


	//----- nvinfo : EIATTR_PARAM_CBANK
	.align		4
        /*0040*/ 	.byte	0x04, 0x0a
        /*0042*/ 	.short	(.L_188 - .L_187)
	.align		4
.L_187:
        /*0044*/ 	.word	index@(.nv.constant0._ZN7cutlass13device_kernelIN5flash19enable_sm80_to_sm89INS1_16FlashAttnFwdSm80INS1_25CollectiveMainloopFwdSm80ILi8ELi1ELb0EN4cute5tupleIJNS5_1CILi128EEENS7_ILi64EEENS7_ILi192EEEEEELi192ENS_6half_tEfNS_4arch4Sm80ELb0ELb1ELb1ELb1ELb0ELb1ELb1ELb1EEENS1_21CollectiveEpilogueFwdINS6_IJS8_SA_S9_EEENS6_IJNS7_ILi1EEESI_SI_EEESC_SE_Li256ELb1ELb1ELb1ELb0EEENS1_36VarlenDynamicPersistentTileSchedulerILi128ELi64ELi256ELi256ELb1ELb1ELb0ELb1ELb0ELb1EEEEEEEEEvNT_6ParamsE)
        /*0048*/ 	.short	0x0210
        /*004a*/ 	.short	0x0438


	//----- nvinfo : EIATTR_SW_WAR
	.align		4
.L_188:
        /*004c*/ 	.byte	0x04, 0x36
        /*004e*/ 	.short	(.L_190 - .L_189)
.L_189:
        /*0050*/ 	.word	0x00000008
.L_190:


//--------------------- .nv.info._ZN7cutlass13device_kernelIN5flash19enable_sm80_to_sm89INS1_16FlashAttnFwdSm80INS1_25CollectiveMainloopFwdSm80ILi8ELi1ELb1EN4cute5tupleIJNS5_1CILi128EEENS7_ILi96EEENS7_ILi192EEEEEELi192ENS_6half_tEfNS_4arch4Sm80ELb1ELb0ELb1ELb0ELb0ELb0ELb1ELb1EEENS1_21CollectiveEpilogueFwdINS6_IJS8_SA_S9_EEENS6_IJNS7_ILi1EEESI_SI_EEESC_SE_Li256ELb0ELb1ELb1ELb0EEENS1_30DynamicPersistentTileSchedulerILi256ELi256ELb1ELb1ELb0EEEEEEEEEvNT_6ParamsE --------------------------
	.section	.nv.info._ZN7cutlass13device_kernelIN5flash19enable_sm80_to_sm89INS1_16FlashAttnFwdSm80INS1_25CollectiveMainloopFwdSm80ILi8ELi1ELb1EN4cute5tupleIJNS5_1CILi128EEENS7_ILi96EEENS7_ILi192EEEEEELi192ENS_6half_tEfNS_4arch4Sm80ELb1ELb0ELb1ELb0ELb0ELb0ELb1ELb1EEENS1_21CollectiveEpilogueFwdINS6_IJS8_SA_S9_EEENS6_IJNS7_ILi1EEESI_SI_EEESC_SE_Li256ELb0ELb1ELb1ELb0EEENS1_30DynamicPersistentTileSchedulerILi256ELi256ELb1ELb1ELb0EEEEEEEEEvNT_6ParamsE,"",@"SHT_CUDA_INFO"
	.sectionflags	@""
	.align	4


	//----- nvinfo : EIATTR_CUDA_API_VERSION
	.align		4
        /*0000*/ 	.byte	0x04, 0x37
        /*0002*/ 	.short	(.L_192 - .L_191)
.L_191:
        /*0004*/ 	.word	0x00000082


	//----- nvinfo : EIATTR_KPARAM_INFO
	.align		4
.L_192:
        /*0008*/ 	.byte	0x04, 0x17
        /*000a*/ 	.short	(.L_194 - .L_193)
.L_193:
        /*000c*/ 	.word	0x00000000
        /*0010*/ 	.short	0x0000
        /*0012*/ 	.short	0x0000
        /*0014*/ 	.byte	0x00, 0xf0, 0xa1, 0x10


	//----- nvinfo : EIATTR_SPARSE_MMA_MASK
	.align		4
.L_194:
        /*0018*/ 	.byte	0x03, 0x50
        /*001a*/ 	.short	0x0000


	//----- nvinfo : EIATTR_MAXREG_COUNT
	.align		4
        /*001c*/ 	.byte	0x03, 0x1b
        /*001e*/ 	.short	0x00ff


	//----- nvinfo : EIATTR_MERCURY_ISA_VERSION
	.align		4
        /*0020*/ 	.byte	0x03, 0x5f
        /*0022*/ 	.short	0x0101


	//----- nvinfo : EIATTR_EXIT_INSTR_OFFSETS
	.align		4
        /*0024*/ 	.byte	0x04, 0x1c
        /*0026*/ 	.short	(.L_196 - .L_195)


	//   ....[0]....
.L_195:
        /*0028*/ 	.word	0x00000010


	//----- nvinfo : EIATTR_MAX_THREADS
	.align		4
.L_196:
        /*002c*/ 	.byte	0x04, 0x05
        /*002e*/ 	.short	(.L_198 - .L_197)
.L_197:
        /*0030*/ 	.word	0x00000100
        /*0034*/ 	.word	0x00000001
        /*0038*/ 	.word	0x00000001


	//----- nvinfo : EIATTR_CBANK_PARAM_SIZE
	.align		4
.L_198:
        /*003c*/ 	.byte	0x03, 0x19
        /*003e*/ 	.short	0x0428


	//----- nvinfo : EIATTR_PARAM_CBANK
	.align		4
        /*0040*/ 	.byte	0x04, 0x0a
        /*0042*/ 	.short	(.L_200 - .L_199)
	.align		4
.L_199:
        /*0044*/ 	.word	index@(.nv.constant0._ZN7cutlass13device_kernelIN5flash19enable_sm80_to_sm89INS1_16FlashAttnFwdSm80INS1_25CollectiveMainloopFwdSm80ILi8ELi1ELb1EN4cute5tupleIJNS5_1CILi128EEENS7_ILi96EEENS7_ILi192EEEEEELi192ENS_6half_tEfNS_4arch4Sm80ELb1ELb0ELb1ELb0ELb0ELb0ELb1ELb1EEENS1_21CollectiveEpilogueFwdINS6_IJS8_SA_S9_EEENS6_IJNS7_ILi1EEESI_SI_EEESC_SE_Li256ELb0ELb1ELb1ELb0EEENS1_30DynamicPersistentTileSchedulerILi256ELi256ELb1ELb1ELb0EEEEEEEEEvNT_6ParamsE)
        /*0048*/ 	.short	0x0210
        /*004a*/ 	.short	0x0428


	//----- nvinfo : EIATTR_SW_WAR
	.align		4
.L_200:
        /*004c*/ 	.byte	0x04, 0x36
        /*004e*/ 	.short	(.L_202 - .L_201)
.L_201:
        /*0050*/ 	.word	0x00000008
.L_202:


//--------------------- .nv.info._ZN7cutlass13device_kernelIN5flash19enable_sm80_to_sm89INS1_16FlashAttnFwdSm80INS1_25CollectiveMainloopFwdSm80ILi8ELi1ELb0EN4cute5tupleIJNS5_1CILi128EEENS7_ILi64EEENS7_ILi192EEEEEELi192ENS_6half_tEfNS_4arch4Sm80ELb1ELb0ELb1ELb1ELb0ELb0ELb1ELb1EEENS1_21CollectiveEpilogueFwdINS6_IJS8_SA_S9_EEENS6_IJNS7_ILi1EEESI_SI_EEESC_SE_Li256ELb1ELb1ELb1ELb0EEENS1_36VarlenDynamicPersistentTileSchedulerILi128ELi64ELi256ELi256ELb1ELb1ELb0ELb1ELb1ELb1EEEEEEEEEvNT_6ParamsE --------------------------
	.section	.nv.info._ZN7cutlass13device_kernelIN5flash19enable_sm80_to_sm89INS1_16FlashAttnFwdSm80INS1_25CollectiveMainloopFwdSm80ILi8ELi1ELb0EN4cute5tupleIJNS5_1CILi128EEENS7_ILi64EEENS7_ILi192EEEEEELi192ENS_6half_tEfNS_4arch4Sm80ELb1ELb0ELb1ELb1ELb0ELb0ELb1ELb1EEENS1_21CollectiveEpilogueFwdINS6_IJS8_SA_S9_EEENS6_IJNS7_ILi1EEESI_SI_EEESC_SE_Li256ELb1ELb1ELb1ELb0EEENS1_36VarlenDynamicPersistentTileSchedulerILi128ELi64ELi256ELi256ELb1ELb1ELb0ELb1ELb1ELb1EEEEEEEEEvNT_6ParamsE,"",@"SHT_CUDA_INFO"
	.sectionflags	@""
	.align	4


	//----- nvinfo : EIATTR_CUDA_API_VERSION
	.align		4
        /*0000*/ 	.byte	0x04, 0x37
        /*0002*/ 	.short	(.L_204 - .L_203)
.L_203:
        /*0004*/ 	.word	0x00000082


	//----- nvinfo : EIATTR_KPARAM_INFO
	.align		4
.L_204:
        /*0008*/ 	.byte	0x04, 0x17
        /*000a*/ 	.short	(.L_206 - .L_205)
.L_205:
        /*000c*/ 	.word	0x00000000
        /*0010*/ 	.short	0x0000
        /*0012*/ 	.short	0x0000
        /*0014*/ 	.byte	0x00, 0xf0, 0xe1, 0x10


	//----- nvinfo : EIATTR_SPARSE_MMA_MASK
	.align		4
.L_206:
        /*0018*/ 	.byte	0x03, 0x50
        /*001a*/ 	.short	0x0000


	//----- nvinfo : EIATTR_MAXREG_COUNT
	.align		4
        /*001c*/ 	.byte	0x03, 0x1b
        /*001e*/ 	.short	0x00ff


	//----- nvinfo : EIATTR_MERCURY_ISA_VERSION
	.align		4
        /*0020*/ 	.byte	0x03, 0x5f
        /*0022*/ 	.short	0x0101


	//----- nvinfo : EIATTR_EXIT_INSTR_OFFSETS
	.align		4
        /*0024*/ 	.byte	0x04, 0x1c
        /*0026*/ 	.short	(.L_208 - .L_207)


	//   ....[0]....
.L_207:
        /*0028*/ 	.word	0x00000010


	//----- nvinfo : EIATTR_MAX_THREADS
	.align		4
.L_208:
        /*002c*/ 	.byte	0x04, 0x05
        /*002e*/ 	.short	(.L_210 - .L_209)
.L_209:
        /*0030*/ 	.word	0x00000100
        /*0034*/ 	.word	0x00000001
        /*0038*/ 	.word	0x00000001


	//----- nvinfo : EIATTR_CBANK_PARAM_SIZE
	.align		4
.L_210:
        /*003c*/ 	.byte	0x03, 0x19
        /*003e*/ 	.short	0x0438


	//----- nvinfo : EIATTR_PARAM_CBANK
	.align		4
        /*0040*/ 	.byte	0x04, 0x0a
        /*0042*/ 	.short	(.L_212 - .L_211)
	.align		4
.L_211:
        /*0044*/ 	.word	index@(.nv.constant0._ZN7cutlass13device_kernelIN5flash19enable_sm80_to_sm89INS1_16FlashAttnFwdSm80INS1_25CollectiveMainloopFwdSm80ILi8ELi1ELb0EN4cute5tupleIJNS5_1CILi128EEENS7_ILi64EEENS7_ILi192EEEEEELi192ENS_6half_tEfNS_4arch4Sm80ELb1ELb0ELb1ELb1ELb0ELb0ELb1ELb1EEENS1_21CollectiveEpilogueFwdINS6_IJS8_SA_S9_EEENS6_IJNS7_ILi1EEESI_SI_EEESC_SE_Li256ELb1ELb1ELb1ELb0EEENS1_36VarlenDynamicPersistentTileSchedulerILi128ELi64ELi256ELi256ELb1ELb1ELb0ELb1ELb1ELb1EEEEEEEEEvNT_6ParamsE)
        /*0048*/ 	.short	0x0210
        /*004a*/ 	.short	0x0438


	//----- nvinfo : EIATTR_SW_WAR
	.align		4
.L_212:
        /*004c*/ 	.byte	0x04, 0x36
        /*004e*/ 	.short	(.L_214 - .L_213)
.L_213:
        /*0050*/ 	.word	0x00000008
.L_214:


//--------------------- .nv.info._ZN7cutlass13device_kernelIN5flash19enable_sm80_to_sm89INS1_16FlashAttnFwdSm80INS1_25CollectiveMainloopFwdSm80ILi8ELi1ELb0EN4cute5tupleIJNS5_1CILi128EEENS7_ILi64EEENS7_ILi192EEEEEELi192ENS_6half_tEfNS_4arch4Sm80ELb1ELb0ELb1ELb1ELb0ELb1ELb1ELb1EEENS1_21CollectiveEpilogueFwdINS6_IJS8_SA_S9_EEENS6_IJNS7_ILi1EEESI_SI_EEESC_SE_Li256ELb1ELb1ELb1ELb0EEENS1_36VarlenDynamicPersistentTileSchedulerILi128ELi64ELi256ELi256ELb1ELb1ELb0ELb1ELb1ELb1EEEEEEEEEvNT_6ParamsE --------------------------
	.section	.nv.info._ZN7cutlass13device_kernelIN5flash19enable_sm80_to_sm89INS1_16FlashAttnFwdSm80INS1_25CollectiveMainloopFwdSm80ILi8ELi1ELb0EN4cute5tupleIJNS5_1CILi128EEENS7_ILi64EEENS7_ILi192EEEEEELi192ENS_6half_tEfNS_4arch4Sm80ELb1ELb0ELb1ELb1ELb0ELb1ELb1ELb1EEENS1_21CollectiveEpilogueFwdINS6_IJS8_SA_S9_EEENS6_IJNS7_ILi1EEESI_SI_EEESC_SE_Li256ELb1ELb1ELb1ELb0EEENS1_36VarlenDynamicPersistentTileSchedulerILi128ELi64ELi256ELi256ELb1ELb1ELb0ELb1ELb1ELb1EEEEEEEEEvNT_6ParamsE,"",@"SHT_CUDA_INFO"
	.sectionflags	@""
	.align	4


	//----- nvinfo : EIATTR_CUDA_API_VERSION
	.align		4
        /*0000*/ 	.byte	0x04, 0x37
        /*0002*/ 	.short	(.L_216 - .L_215)
.L_215:
        /*0004*/ 	.word	0x00000082


	//----- nvinfo : EIATTR_KPARAM_INFO
	.align		4
.L_216:
        /*0008*/ 	.byte	0x04, 0x17
        /*000a*/ 	.short	(.L_218 - .L_217)
.L_217:
        /*000c*/ 	.word	0x00000000
        /*0010*/ 	.short	0x0000
        /*0012*/ 	.short	0x0000
        /*0014*/ 	.byte	0x00, 0xf0, 0xe1, 0x10


	//----- nvinfo : EIATTR_SPARSE_MMA_MASK
	.align		4
.L_218:
        /*0018*/ 	.byte	0x03, 0x50
        /*001a*/ 	.short	0x0000


	//----- nvinfo : EIATTR_MAXREG_COUNT
	.align		4
        /*001c*/ 	.byte	0x03, 0x1b
        /*001e*/ 	.short	0x00ff


	//----- nvinfo : EIATTR_MERCURY_ISA_VERSION
	.align		4
        /*0020*/ 	.byte	0x03, 0x5f
        /*0022*/ 	.short	0x0101


	//----- nvinfo : EIATTR_EXIT_INSTR_OFFSETS
	.align		4
        /*0024*/ 	.byte	0x04, 0x1c
        /*0026*/ 	.short	(.L_220 - .L_219)


	//   ....[0]....
.L_219:
        /*0028*/ 	.word	0x00000010


	//----- nvinfo : EIATTR_MAX_THREADS
	.align		4
.L_220:
        /*002c*/ 	.byte	0x04, 0x05
        /*002e*/ 	.short	(.L_222 - .L_221)
.L_221:
        /*0030*/ 	.word	0x00000100
        /*0034*/ 	.word	0x00000001
        /*0038*/ 	.word	0x00000001


	//----- nvinfo : EIATTR_CBANK_PARAM_SIZE
	.align		4
.L_222:
        /*003c*/ 	.byte	0x03, 0x19
        /*003e*/ 	.short	0x0438


	//----- nvinfo : EIATTR_PARAM_CBANK
	.align		4
        /*0040*/ 	.byte	0x04, 0x0a
        /*0042*/ 	.short	(.L_224 - .L_223)
	.align		4
.L_223:
        /*0044*/ 	.word	index@(.nv.constant0._ZN7cutlass13device_kernelIN5flash19enable_sm80_to_sm89INS1_16FlashAttnFwdSm80INS1_25CollectiveMainloopFwdSm80ILi8ELi1ELb0EN4cute5tupleIJNS5_1CILi128EEENS7_ILi64EEENS7_ILi192EEEEEELi192ENS_6half_tEfNS_4arch4Sm80ELb1ELb0ELb1ELb1ELb0ELb1ELb1ELb1EEENS1_21CollectiveEpilogueFwdINS6_IJS8_SA_S9_EEENS6_IJNS7_ILi1EEESI_SI_EEESC_SE_Li256ELb1ELb1ELb1ELb0EEENS1_36VarlenDynamicPersistentTileSchedulerILi128ELi64ELi256ELi256ELb1ELb1ELb0ELb1ELb1ELb1EEEEEEEEEvNT_6ParamsE)
        /*0048*/ 	.short	0x0210
        /*004a*/ 	.short	0x0438


	//----- nvinfo : EIATTR_SW_WAR
	.align		4
.L_224:
        /*004c*/ 	.byte	0x04, 0x36
        /*004e*/ 	.short	(.L_226 - .L_225)
.L_225:
        /*0050*/ 	.word	0x00000008
.L_226:


//--------------------- .nv.info._ZN7cutlass13device_kernelIN5flash19enable_sm80_to_sm89INS1_16FlashAttnFwdSm80INS1_25CollectiveMainloopFwdSm80ILi8ELi2ELb1EN4cute5tupleIJNS5_1CILi128EEENS7_ILi96EEENS7_ILi192EEEEEELi192ENS_6half_tEfNS_4arch4Sm80ELb0ELb0ELb1ELb0ELb0ELb0ELb1ELb1EEENS1_21CollectiveEpilogueFwdINS6_IJS8_SA_S9_EEENS6_IJNS7_ILi1EEESI_SI_EEESC_SE_Li256ELb0ELb1ELb1ELb0EEENS1_19SingleTileSchedulerILb0ELb1ELb1ELi128EEEEEEEEEvNT_6ParamsE --------------------------
	.section	.nv.info._ZN7cutlass13device_kernelIN5flash19enable_sm80_to_sm89INS1_16FlashAttnFwdSm80INS1_25CollectiveMainloopFwdSm80ILi8ELi2ELb1EN4cute5tupleIJNS5_1CILi128EEENS7_ILi96EEENS7_ILi192EEEEEELi192ENS_6half_tEfNS_4arch4Sm80ELb0ELb0ELb1ELb0ELb0ELb0ELb1ELb1EEENS1_21CollectiveEpilogueFwdINS6_IJS8_SA_S9_EEENS6_IJNS7_ILi1EEESI_SI_EEESC_SE_Li256ELb0ELb1ELb1ELb0EEENS1_19SingleTileSchedulerILb0ELb1ELb1ELi128EEEEEEEEEvNT_6ParamsE,"",@"SHT_CUDA_INFO"
	.sectionflags	@""
	.align	4


	//----- nvinfo : EIATTR_CUDA_API_VERSION
	.align		4
        /*0000*/ 	.byte	0x04, 0x37
        /*0002*/ 	.short	(.L_228 - .L_227)
.L_227:
        /*0004*/ 	.word	0x00000082


	//----- nvinfo : EIATTR_KPARAM_INFO
	.align		4
.L_228:
        /*0008*/ 	.byte	0x04, 0x17
        /*000a*/ 	.short	(.L_230 - .L_229)
.L_229:
        /*000c*/ 	.word	0x00000000
        /*0010*/ 	.short	0x0000
        /*0012*/ 	.short	0x0000
        /*0014*/ 	.byte	0x00, 0xf0, 0x61, 0x10


	//----- nvinfo : EIATTR_SPARSE_MMA_MASK
	.align		4
.L_230:
        /*0018*/ 	.byte	0x03, 0x50
        /*001a*/ 	.short	0x0000


	//----- nvinfo : EIATTR_MAXREG_COUNT
	.align		4
        /*001c*/ 	.byte	0x03, 0x1b
        /*001e*/ 	.short	0x00ff


	//----- nvinfo : EIATTR_MERCURY_ISA_VERSION
	.align		4
        /*0020*/ 	.byte	0x03, 0x5f
        /*0022*/ 	.short	0x0101


	//----- nvinfo : EIATTR_EXIT_INSTR_OFFSETS
	.align		4
        /*0024*/ 	.byte	0x04, 0x1c
        /*0026*/ 	.short	(.L_232 - .L_231)


	//   ....[0]....
.L_231:
        /*0028*/ 	.word	0x00000010


	//----- nvinfo : EIATTR_MAX_THREADS
	.align		4
.L_232:
        /*002c*/ 	.byte	0x04, 0x05
        /*002e*/ 	.short	(.L_234 - .L_233)
.L_233:
        /*0030*/ 	.word	0x00000100
        /*0034*/ 	.word	0x00000001
        /*0038*/ 	.word	0x00000001


	//----- nvinfo : EIATTR_CBANK_PARAM_SIZE
	.align		4
.L_234:
        /*003c*/ 	.byte	0x03, 0x19
        /*003e*/ 	.short	0x0418


	//----- nvinfo : EIATTR_PARAM_CBANK
	.align		4
        /*0040*/ 	.byte	0x04, 0x0a
        /*0042*/ 	.short	(.L_236 - .L_235)
	.align		4
.L_235:
        /*0044*/ 	.word	index@(.nv.constant0._ZN7cutlass13device_kernelIN5flash19enable_sm80_to_sm89INS1_16FlashAttnFwdSm80INS1_25CollectiveMainloopFwdSm80ILi8ELi2ELb1EN4cute5tupleIJNS5_1CILi128EEENS7_ILi96EEENS7_ILi192EEEEEELi192ENS_6half_tEfNS_4arch4Sm80ELb0ELb0ELb1ELb0ELb0ELb0ELb1ELb1EEENS1_21CollectiveEpilogueFwdINS6_IJS8_SA_S9_EEENS6_IJNS7_ILi1EEESI_SI_EEESC_SE_Li256ELb0ELb1ELb1ELb0EEENS1_19SingleTileSchedulerILb0ELb1ELb1ELi128EEEEEEEEEvNT_6ParamsE)
        /*0048*/ 	.short	0x0210
        /*004a*/ 	.short	0x0418


	//----- nvinfo : EIATTR_SW_WAR
	.align		4
.L_236:
        /*004c*/ 	.byte	0x04, 0x36
        /*004e*/ 	.short	(.L_238 - .L_237)
.L_237:
        /*0050*/ 	.word	0x00000008
.L_238:


//--------------------- .nv.info._ZN7cutlass13device_kernelIN5flash19enable_sm80_to_sm89INS1_16FlashAttnFwdSm80INS1_25CollectiveMainloopFwdSm80ILi8ELi2ELb0EN4cute5tupleIJNS5_1CILi128EEENS7_ILi64EEENS7_ILi192EEEEEELi192ENS_6half_tEfNS_4arch4Sm80ELb0ELb0ELb1ELb1ELb0ELb0ELb1ELb1EEENS1_21CollectiveEpilogueFwdINS6_IJS8_SA_S9_EEENS6_IJNS7_ILi1EEESI_SI_EEESC_SE_Li256ELb1ELb1ELb1ELb0EEENS1_36VarlenDynamicPersistentTileSchedulerILi128ELi64ELi256ELi256ELb1ELb1ELb0ELb0ELb1ELb1EEEEEEEEEvNT_6ParamsE --------------------------
	.section	.nv.info._ZN7cutlass13device_kernelIN5flash19enable_sm80_to_sm89INS1_16FlashAttnFwdSm80INS1_25CollectiveMainloopFwdSm80ILi8ELi2ELb0EN4cute5tupleIJNS5_1CILi128EEENS7_ILi64EEENS7_ILi192EEEEEELi192ENS_6half_tEfNS_4arch4Sm80ELb0ELb0ELb1ELb1ELb0ELb0ELb1ELb1EEENS1_21CollectiveEpilogueFwdINS6_IJS8_SA_S9_EEENS6_IJNS7_ILi1EEESI_SI_EEESC_SE_Li256ELb1ELb1ELb1ELb0EEENS1_36VarlenDynamicPersistentTileSchedulerILi128ELi64ELi256ELi256ELb1ELb1ELb0ELb0ELb1ELb1EEEEEEEEEvNT_6ParamsE,"",@"SHT_CUDA_INFO"
	.sectionflags	@""
	.align	4


	//----- nvinfo : EIATTR_CUDA_API_VERSION
	.align		4
        /*0000*/ 	.byte	0x04, 0x37
        /*0002*/ 	.short	(.L_240 - .L_239)
.L_239:
        /*0004*/ 	.word	0x00000082


	//----- nvinfo : EIATTR_KPARAM_INFO
	.align		4
.L_240:
        /*0008*/ 	.byte	0x04, 0x17
        /*000a*/ 	.short	(.L_242 - .L_241)
.L_241:
        /*000c*/ 	.word	0x00000000
        /*0010*/ 	.short	0x0000
        /*0012*/ 	.short	0x0000
        /*0014*/ 	.byte	0x00, 0xf0, 0xe1, 0x10


	//----- nvinfo : EIATTR_SPARSE_MMA_MASK
	.align		4
.L_242:
        /*0018*/ 	.byte	0x03, 0x50
        /*001a*/ 	.short	0x0000


	//----- nvinfo : EIATTR_MAXREG_COUNT
	.align		4
        /*001c*/ 	.byte	0x03, 0x1b
        /*001e*/ 	.short	0x00ff


	//----- nvinfo : EIATTR_MERCURY_ISA_VERSION
	.align		4
        /*0020*/ 	.byte	0x03, 0x5f
        /*0022*/ 	.short	0x0101


	//----- nvinfo : EIATTR_EXIT_INSTR_OFFSETS
	.align		4
        /*0024*/ 	.byte	0x04, 0x1c
        /*0026*/ 	.short	(.L_244 - .L_243)


	//   ....[0]....
.L_243:
        /*0028*/ 	.word	0x00000010


	//----- nvinfo : EIATTR_MAX_THREADS
	.align		4
.L_244:
        /*002c*/ 	.byte	0x04, 0x05
        /*002e*/ 	.short	(.L_246 - .L_245)
.L_245:
        /*0030*/ 	.word	0x00000100
        /*0034*/ 	.word	0x00000001
        /*0038*/ 	.word	0x00000001


	//----- nvinfo : EIATTR_CBANK_PARAM_SIZE
	.align		4
.L_246:
        /*003c*/ 	.byte	0x03, 0x19
        /*003e*/ 	.short	0x0438


	//----- nvinfo : EIATTR_PARAM_CBANK
	.align		4
        /*0040*/ 	.byte	0x04, 0x0a
        /*0042*/ 	.short	(.L_248 - .L_247)
	.align		4
.L_247:
        /*0044*/ 	.word	index@(.nv.constant0._ZN7cutlass13device_kernelIN5flash19enable_sm80_to_sm89INS1_16FlashAttnFwdSm80INS1_25CollectiveMainloopFwdSm80ILi8ELi2ELb0EN4cute5tupleIJNS5_1CILi128EEENS7_ILi64EEENS7_ILi192EEEEEELi192ENS_6half_tEfNS_4arch4Sm80ELb0ELb0ELb1ELb1ELb0ELb0ELb1ELb1EEENS1_21CollectiveEpilogueFwdINS6_IJS8_SA_S9_EEENS6_IJNS7_ILi1EEESI_SI_EEESC_SE_Li256ELb1ELb1ELb1ELb0EEENS1_36VarlenDynamicPersistentTileSchedulerILi128ELi64ELi256ELi256ELb1ELb1ELb0ELb0ELb1ELb1EEEEEEEEEvNT_6ParamsE)
        /*0048*/ 	.short	0x0210
        /*004a*/ 	.short	0x0438


	//----- nvinfo : EIATTR_SW_WAR
	.align		4
.L_248:
        /*004c*/ 	.byte	0x04, 0x36
        /*004e*/ 	.short	(.L_250 - .L_249)
.L_249:
        /*0050*/ 	.word	0x00000008
.L_250:


//--------------------- .nv.info._ZN7cutlass13device_kernelIN5flash19enable_sm80_to_sm89INS1_16FlashAttnFwdSm80INS1_25CollectiveMainloopFwdSm80ILi8ELi2ELb0EN4cute5tupleIJNS5_1CILi128EEENS7_ILi64EEENS7_ILi192EEEEEELi192ENS_6half_tEfNS_4arch4Sm80ELb0ELb0ELb1ELb1ELb0ELb1ELb1ELb1EEENS1_21CollectiveEpilogueFwdINS6_IJS8_SA_S9_EEENS6_IJNS7_ILi1EEESI_SI_EEESC_SE_Li256ELb1ELb1ELb1ELb0EEENS1_36VarlenDynamicPersistentTileSchedulerILi128ELi64ELi256ELi256ELb1ELb1ELb0ELb0ELb1ELb1EEEEEEEEEvNT_6ParamsE --------------------------
	.section	.nv.info._ZN7cutlass13device_kernelIN5flash19enable_sm80_to_sm89INS1_16FlashAttnFwdSm80INS1_25CollectiveMainloopFwdSm80ILi8ELi2ELb0EN4cute5tupleIJNS5_1CILi128EEENS7_ILi64EEENS7_ILi192EEEEEELi192ENS_6half_tEfNS_4arch4Sm80ELb0ELb0ELb1ELb1ELb0ELb1ELb1ELb1EEENS1_21CollectiveEpilogueFwdINS6_IJS8_SA_S9_EEENS6_IJNS7_ILi1EEESI_SI_EEESC_SE_Li256ELb1ELb1ELb1ELb0EEENS1_36VarlenDynamicPersistentTileSchedulerILi128ELi64ELi256ELi256ELb1ELb1ELb0ELb0ELb1ELb1EEEEEEEEEvNT_6ParamsE,"",@"SHT_CUDA_INFO"
	.sectionflags	@""
	.align	4


	//----- nvinfo : EIATTR_CUDA_API_VERSION
	.align		4
        /*0000*/ 	.byte	0x04, 0x37
        /*0002*/ 	.short	(.L_252 - .L_251)
.L_251:
        /*0004*/ 	.word	0x00000082


	//----- nvinfo : EIATTR_KPARAM_INFO
	.align		4
.L_252:
        /*0008*/ 	.byte	0x04, 0x17
        /*000a*/ 	.short	(.L_254 - .L_253)
.L_253:
        /*000c*/ 	.word	0x00000000
        /*0010*/ 	.short	0x0000
        /*0012*/ 	.short	0x0000
        /*0014*/ 	.byte	0x00, 0xf0, 0xe1, 0x10


	//----- nvinfo : EIATTR_SPARSE_MMA_MASK
	.align		4
.L_254:
        /*0018*/ 	.byte	0x03, 0x50
        /*001a*/ 	.short	0x0000


	//----- nvinfo : EIATTR_MAXREG_COUNT
	.align		4
        /*001c*/ 	.byte	0x03, 0x1b
        /*001e*/ 	.short	0x00ff


	//----- nvinfo : EIATTR_MERCURY_ISA_VERSION
	.align		4
        /*0020*/ 	.byte	0x03, 0x5f
        /*0022*/ 	.short	0x0101


	//----- nvinfo : EIATTR_EXIT_INSTR_OFFSETS
	.align		4
        /*0024*/ 	.byte	0x04, 0x1c
        /*0026*/ 	.short	(.L_256 - .L_255)


	//   ....[0]....
.L_255:
        /*0028*/ 	.word	0x00000010


	//----- nvinfo : EIATTR_MAX_THREADS
	.align		4
.L_256:
        /*002c*/ 	.byte	0x04, 0x05
        /*002e*/ 	.short	(.L_258 - .L_257)
.L_257:
        /*0030*/ 	.word	0x00000100
        /*0034*/ 	.word	0x00000001
        /*0038*/ 	.word	0x00000001


	//----- nvinfo : EIATTR_CBANK_PARAM_SIZE
	.align		4
.L_258:
        /*003c*/ 	.byte	0x03, 0x19
        /*003e*/ 	.short	0x0438


	//----- nvinfo : EIATTR_PARAM_CBANK
	.align		4
        /*0040*/ 	.byte	0x04, 0x0a
        /*0042*/ 	.short	(.L_260 - .L_259)
	.align		4
.L_259:
        /*0044*/ 	.word	index@(.nv.constant0._ZN7cutlass13device_kernelIN5flash19enable_sm80_to_sm89INS1_16FlashAttnFwdSm80INS1_25CollectiveMainloopFwdSm80ILi8ELi2ELb0EN4cute5tupleIJNS5_1CILi128EEENS7_ILi64EEENS7_ILi192EEEEEELi192ENS_6half_tEfNS_4arch4Sm80ELb0ELb0ELb1ELb1ELb0ELb1ELb1ELb1EEENS1_21CollectiveEpilogueFwdINS6_IJS8_SA_S9_EEENS6_IJNS7_ILi1EEESI_SI_EEESC_SE_Li256ELb1ELb1ELb1ELb0EEENS1_36VarlenDynamicPersistentTileSchedulerILi128ELi64ELi256ELi256ELb1ELb1ELb0ELb0ELb1ELb1EEEEEEEEEvNT_6ParamsE)
        /*0048*/ 	.short	0x0210
        /*004a*/ 	.short	0x0438


	//----- nvinfo : EIATTR_SW_WAR
	.align		4
.L_260:
        /*004c*/ 	.byte	0x04, 0x36
        /*004e*/ 	.short	(.L_262 - .L_261)
.L_261:
        /*0050*/ 	.word	0x00000008
.L_262:


//--------------------- .nv.info._ZN7cutlass13device_kernelIN5flash19enable_sm80_to_sm89INS1_16FlashAttnFwdSm80INS1_25CollectiveMainloopFwdSm80ILi8ELi2ELb0EN4cute5tupleIJNS5_1CILi128EEENS7_ILi64EEENS7_ILi192EEEEEELi192ENS_6half_tEfNS_4arch4Sm80ELb0ELb1ELb1ELb0ELb0ELb0ELb1ELb1EEENS1_21CollectiveEpilogueFwdINS6_IJS8_SA_S9_EEENS6_IJNS7_ILi1EEESI_SI_EEESC_SE_Li256ELb0ELb1ELb1ELb0EEENS1_19SingleTileSchedulerILb0ELb1ELb1ELi128EEEEEEEEEvNT_6ParamsE --------------------------
	.section	.nv.info._ZN7cutlass13device_kernelIN5flash19enable_sm80_to_sm89INS1_16FlashAttnFwdSm80INS1_25CollectiveMainloopFwdSm80ILi8ELi2ELb0EN4cute5tupleIJNS5_1CILi128EEENS7_ILi64EEENS7_ILi192EEEEEELi192ENS_6half_tEfNS_4arch4Sm80ELb0ELb1ELb1ELb0ELb0ELb0ELb1ELb1EEENS1_21CollectiveEpilogueFwdINS6_IJS8_SA_S9_EEENS6_IJNS7_ILi1EEESI_SI_EEESC_SE_Li256ELb0ELb1ELb1ELb0EEENS1_19SingleTileSchedulerILb0ELb1ELb1ELi128EEEEEEEEEvNT_6ParamsE,"",@"SHT_CUDA_INFO"
	.sectionflags	@""
	.align	4


	//----- nvinfo : EIATTR_CUDA_API_VERSION
	.align		4
        /*0000*/ 	.byte	0x04, 0x37
        /*0002*/ 	.short	(.L_264 - .L_263)
.L_263:
        /*0004*/ 	.word	0x00000082


	//----- nvinfo : EIATTR_KPARAM_INFO
	.align		4
.L_264:
        /*0008*/ 	.byte	0x04, 0x17
        /*000a*/ 	.short	(.L_266 - .L_265)
.L_265:
        /*000c*/ 	.word	0x00000000
        /*0010*/ 	.short	0x0000
        /*0012*/ 	.short	0x0000
        /*0014*/ 	.byte	0x00, 0xf0, 0x61, 0x10


	//----- nvinfo : EIATTR_SPARSE_MMA_MASK
	.align		4
.L_266:
        /*0018*/ 	.byte	0x03, 0x50
        /*001a*/ 	.short	0x0000


	//----- nvinfo : EIATTR_MAXREG_COUNT
	.align		4
        /*001c*/ 	.byte	0x03, 0x1b
        /*001e*/ 	.short	0x00ff


	//----- nvinfo : EIATTR_MERCURY_ISA_VERSION
	.align		4
        /*0020*/ 	.byte	0x03, 0x5f
        /*0022*/ 	.short	0x0101


	//----- nvinfo : EIATTR_EXIT_INSTR_OFFSETS
	.align		4
        /*0024*/ 	.byte	0x04, 0x1c
        /*0026*/ 	.short	(.L_268 - .L_267)


	//   ....[0]....
.L_267:
        /*0028*/ 	.word	0x00000010


	//----- nvinfo : EIATTR_MAX_THREADS
	.align		4
.L_268:
        /*002c*/ 	.byte	0x04, 0x05
        /*002e*/ 	.short	(.L_270 - .L_269)
.L_269:
        /*0030*/ 	.word	0x00000100
        /*0034*/ 	.word	0x00000001
        /*0038*/ 	.word	0x00000001


	//----- nvinfo : EIATTR_CBANK_PARAM_SIZE
	.align		4
.L_270:
        /*003c*/ 	.byte	0x03, 0x19
        /*003e*/ 	.short	0x0418


	//----- nvinfo : EIATTR_PARAM_CBANK
	.align		4
        /*0040*/ 	.byte	0x04, 0x0a
        /*0042*/ 	.short	(.L_272 - .L_271)
	.align		4
.L_271:
        /*0044*/ 	.word	index@(.nv.constant0._ZN7cutlass13device_kernelIN5flash19enable_sm80_to_sm89INS1_16FlashAttnFwdSm80INS1_25CollectiveMainloopFwdSm80ILi8ELi2ELb0EN4cute5tupleIJNS5_1CILi128EEENS7_ILi64EEENS7_ILi192EEEEEELi192ENS_6half_tEfNS_4arch4Sm80ELb0ELb1ELb1ELb0ELb0ELb0ELb1ELb1EEENS1_21CollectiveEpilogueFwdINS6_IJS8_SA_S9_EEENS6_IJNS7_ILi1EEESI_SI_EEESC_SE_Li256ELb0ELb1ELb1ELb0EEENS1_19SingleTileSchedulerILb0ELb1ELb1ELi128EEEEEEEEEvNT_6ParamsE)
        /*0048*/ 	.short	0x0210
        /*004a*/ 	.short	0x0418


	//----- nvinfo : EIATTR_SW_WAR
	.align		4
.L_272:
        /*004c*/ 	.byte	0x04, 0x36
        /*004e*/ 	.short	(.L_274 - .L_273)
.L_273:
        /*0050*/ 	.word	0x00000008
.L_274:


//--------------------- .nv.info._ZN7cutlass13device_kernelIN5flash19enable_sm80_to_sm89INS1_16FlashAttnFwdSm80INS1_25CollectiveMainloopFwdSm80ILi8ELi2ELb0EN4cute5tupleIJNS5_1CILi128EEENS7_ILi64EEENS7_ILi192EEEEEELi192ENS_6half_tEfNS_4arch4Sm80ELb0ELb1ELb1ELb1ELb0ELb0ELb1ELb1EEENS1_21CollectiveEpilogueFwdINS6_IJS8_SA_S9_EEENS6_IJNS7_ILi1EEESI_SI_EEESC_SE_Li256ELb1ELb1ELb1ELb0EEENS1_36VarlenDynamicPersistentTileSchedulerILi128ELi64ELi256ELi256ELb1ELb1ELb0ELb1ELb0ELb1EEEEEEEEEvNT_6ParamsE --------------------------
	.section	.nv.info._ZN7cutlass13device_kernelIN5flash19enable_sm80_to_sm89INS1_16FlashAttnFwdSm80INS1_25CollectiveMainloopFwdSm80ILi8ELi2ELb0EN4cute5tupleIJNS5_1CILi128EEENS7_ILi64EEENS7_ILi192EEEEEELi192ENS_6half_tEfNS_4arch4Sm80ELb0ELb1ELb1ELb1ELb0ELb0ELb1ELb1EEENS1_21CollectiveEpilogueFwdINS6_IJS8_SA_S9_EEENS6_IJNS7_ILi1EEESI_SI_EEESC_SE_Li256ELb1ELb1ELb1ELb0EEENS1_36VarlenDynamicPersistentTileSchedulerILi128ELi64ELi256ELi256ELb1ELb1ELb0ELb1ELb0ELb1EEEEEEEEEvNT_6ParamsE,"",@"SHT_CUDA_INFO"
	.sectionflags	@""
	.align	4


	//----- nvinfo : EIATTR_CUDA_API_VERSION
	.align		4
        /*0000*/ 	.byte	0x04, 0x37
        /*0002*/ 	.short	(.L_276 - .L_275)
.L_275:
        /*0004*/ 	.word	0x00000082


	//----- nvinfo : EIATTR_KPARAM_INFO
	.align		4
.L_276:
        /*0008*/ 	.byte	0x04, 0x17
        /*000a*/ 	.short	(.L_278 - .L_277)
.L_277:
        /*000c*/ 	.word	0x00000000
        /*0010*/ 	.short	0x0000
        /*0012*/ 	.short	0x0000
        /*0014*/ 	.byte	0x00, 0xf0, 0xe1, 0x10


	//----- nvinfo : EIATTR_SPARSE_MMA_MASK
	.align		4
.L_278:
        /*0018*/ 	.byte	0x03, 0x50
        /*001a*/ 	.short	0x0000


	//----- nvinfo : EIATTR_MAXREG_COUNT
	.align		4
        /*001c*/ 	.byte	0x03, 0x1b
        /*001e*/ 	.short	0x00ff


	//----- nvinfo : EIATTR_MERCURY_ISA_VERSION
	.align		4
        /*0020*/ 	.byte	0x03, 0x5f
        /*0022*/ 	.short	0x0101


	//----- nvinfo : EIATTR_EXIT_INSTR_OFFSETS
	.align		4
        /*0024*/ 	.byte	0x04, 0x1c
        /*0026*/ 	.short	(.L_280 - .L_279)


	//   ....[0]....
.L_279:
        /*0028*/ 	.word	0x00000010


	//----- nvinfo : EIATTR_MAX_THREADS
	.align		4
.L_280:
        /*002c*/ 	.byte	0x04, 0x05
        /*002e*/ 	.short	(.L_282 - .L_281)
.L_281:
        /*0030*/ 	.word	0x00000100
        /*0034*/ 	.word	0x00000001
        /*0038*/ 	.word	0x00000001


	//----- nvinfo : EIATTR_CBANK_PARAM_SIZE
	.align		4
.L_282:
        /*003c*/ 	.byte	0x03, 0x19
        /*003e*/ 	.short	0x0438


	//----- nvinfo : EIATTR_PARAM_CBANK
	.align		4
        /*0040*/ 	.byte	0x04, 0x0a
        /*0042*/ 	.short	(.L_284 - .L_283)
	.align		4
.L_283:
        /*0044*/ 	.word	index@(.nv.constant0._ZN7cutlass13device_kernelIN5flash19enable_sm80_to_sm89INS1_16FlashAttnFwdSm80INS1_25CollectiveMainloopFwdSm80ILi8ELi2ELb0EN4cute5tupleIJNS5_1CILi128EEENS7_ILi64EEENS7_ILi192EEEEEELi192ENS_6half_tEfNS_4arch4Sm80ELb0ELb1ELb1ELb1ELb0ELb0ELb1ELb1EEENS1_21CollectiveEpilogueFwdINS6_IJS8_SA_S9_EEENS6_IJNS7_ILi1EEESI_SI_EEESC_SE_Li256ELb1ELb1ELb1ELb0EEENS1_36VarlenDynamicPersistentTileSchedulerILi128ELi64ELi256ELi256ELb1ELb1ELb0ELb1ELb0ELb1EEEEEEEEEvNT_6ParamsE)
        /*0048*/ 	.short	0x0210
        /*004a*/ 	.short	0x0438


	//----- nvinfo : EIATTR_SW_WAR
	.align		4
.L_284:
        /*004c*/ 	.byte	0x04, 0x36
        /*004e*/ 	.short	(.L_286 - .L_285)
.L_285:
        /*0050*/ 	.word	0x00000008
.L_286:


//--------------------- .nv.info._ZN7cutlass13device_kernelIN5flash19enable_sm80_to_sm89INS1_16FlashAttnFwdSm80INS1_25CollectiveMainloopFwdSm80ILi8ELi2ELb0EN4cute5tupleIJNS5_1CILi128EEENS7_ILi64EEENS7_ILi192EEEEEELi192ENS_6half_tEfNS_4arch4Sm80ELb0ELb1ELb1ELb1ELb0ELb1ELb1ELb1EEENS1_21CollectiveEpilogueFwdINS6_IJS8_SA_S9_EEENS6_IJNS7_ILi1EEESI_SI_EEESC_SE_Li256ELb1ELb1ELb1ELb0EEENS1_36VarlenDynamicPersistentTileSchedulerILi128ELi64ELi256ELi256ELb1ELb1ELb0ELb1ELb0ELb1EEEEEEEEEvNT_6ParamsE --------------------------
	.section	.nv.info._ZN7cutlass13device_kernelIN5flash19enable_sm80_to_sm89INS1_16FlashAttnFwdSm80INS1_25CollectiveMainloopFwdSm80ILi8ELi2ELb0EN4cute5tupleIJNS5_1CILi128EEENS7_ILi64EEENS7_ILi192EEEEEELi192ENS_6half_tEfNS_4arch4Sm80ELb0ELb1ELb1ELb1ELb0ELb1ELb1ELb1EEENS1_21CollectiveEpilogueFwdINS6_IJS8_SA_S9_EEENS6_IJNS7_ILi1EEESI_SI_EEESC_SE_Li256ELb1ELb1ELb1ELb0EEENS1_36VarlenDynamicPersistentTileSchedulerILi128ELi64ELi256ELi256ELb1ELb1ELb0ELb1ELb0ELb1EEEEEEEEEvNT_6ParamsE,"",@"SHT_CUDA_INFO"
	.sectionflags	@""
	.align	4


	//----- nvinfo : EIATTR_CUDA_API_VERSION
	.align		4
        /*0000*/ 	.byte	0x04, 0x37
        /*0002*/ 	.short	(.L_288 - .L_287)
.L_287:
        /*0004*/ 	.word	0x00000082


	//----- nvinfo : EIATTR_KPARAM_INFO
	.align		4
.L_288:
        /*0008*/ 	.byte	0x04, 0x17
        /*000a*/ 	.short	(.L_290 - .L_289)
.L_289:
        /*000c*/ 	.word	0x00000000
        /*0010*/ 	.short	0x0000
        /*0012*/ 	.short	0x0000
        /*0014*/ 	.byte	0x00, 0xf0, 0xe1, 0x10


	//----- nvinfo : EIATTR_SPARSE_MMA_MASK
	.align		4
.L_290:
        /*0018*/ 	.byte	0x03, 0x50
        /*001a*/ 	.short	0x0000


	//----- nvinfo : EIATTR_MAXREG_COUNT
	.align		4
        /*001c*/ 	.byte	0x03, 0x1b
        /*001e*/ 	.short	0x00ff


	//----- nvinfo : EIATTR_MERCURY_ISA_VERSION
	.align		4
        /*0020*/ 	.byte	0x03, 0x5f
        /*0022*/ 	.short	0x0101


	//----- nvinfo : EIATTR_EXIT_INSTR_OFFSETS
	.align		4
        /*0024*/ 	.byte	0x04, 0x1c
        /*0026*/ 	.short	(.L_292 - .L_291)


	//   ....[0]....
.L_291:
        /*0028*/ 	.word	0x00000010


	//----- nvinfo : EIATTR_MAX_THREADS
	.align		4
.L_292:
        /*002c*/ 	.byte	0x04, 0x05
        /*002e*/ 	.short	(.L_294 - .L_293)
.L_293:
        /*0030*/ 	.word	0x00000100
        /*0034*/ 	.word	0x00000001
        /*0038*/ 	.word	0x00000001


	//----- nvinfo : EIATTR_CBANK_PARAM_SIZE
	.align		4
.L_294:
        /*003c*/ 	.byte	0x03, 0x19
        /*003e*/ 	.short	0x0438


	//----- nvinfo : EIATTR_PARAM_CBANK
	.align		4
        /*0040*/ 	.byte	0x04, 0x0a
        /*0042*/ 	.short	(.L_296 - .L_295)
	.align		4
.L_295:
        /*0044*/ 	.word	index@(.nv.constant0._ZN7cutlass13device_kernelIN5flash19enable_sm80_to_sm89INS1_16FlashAttnFwdSm80INS1_25CollectiveMainloopFwdSm80ILi8ELi2ELb0EN4cute5tupleIJNS5_1CILi128EEENS7_ILi64EEENS7_ILi192EEEEEELi192ENS_6half_tEfNS_4arch4Sm80ELb0ELb1ELb1ELb1ELb0ELb1ELb1ELb1EEENS1_21CollectiveEpilogueFwdINS6_IJS8_SA_S9_EEENS6_IJNS7_ILi1EEESI_SI_EEESC_SE_Li256ELb1ELb1ELb1ELb0EEENS1_36VarlenDynamicPersistentTileSchedulerILi128ELi64ELi256ELi256ELb1ELb1ELb0ELb1ELb0ELb1EEEEEEEEEvNT_6ParamsE)
        /*0048*/ 	.short	0x0210
        /*004a*/ 	.short	0x0438


	//----- nvinfo : EIATTR_SW_WAR
	.align		4
.L_296:
        /*004c*/ 	.byte	0x04, 0x36
        /*004e*/ 	.short	(.L_298 - .L_297)
.L_297:
        /*0050*/ 	.word	0x00000008
.L_298:


//--------------------- .nv.info._ZN7cutlass13device_kernelIN5flash19enable_sm80_to_sm89INS1_16FlashAttnFwdSm80INS1_25CollectiveMainloopFwdSm80ILi8ELi2ELb1EN4cute5tupleIJNS5_1CILi128EEENS7_ILi96EEENS7_ILi192EEEEEELi192ENS_6half_tEfNS_4arch4Sm80ELb1ELb0ELb1ELb0ELb0ELb0ELb1ELb1EEENS1_21CollectiveEpilogueFwdINS6_IJS8_SA_S9_EEENS6_IJNS7_ILi1EEESI_SI_EEESC_SE_Li256ELb0ELb1ELb1ELb0EEENS1_30DynamicPersistentTileSchedulerILi256ELi256ELb1ELb1ELb0EEEEEEEEEvNT_6ParamsE --------------------------
	.section	.nv.info._ZN7cutlass13device_kernelIN5flash19enable_sm80_to_sm89INS1_16FlashAttnFwdSm80INS1_25CollectiveMainloopFwdSm80ILi8ELi2ELb1EN4cute5tupleIJNS5_1CILi128EEENS7_ILi96EEENS7_ILi192EEEEEELi192ENS_6half_tEfNS_4arch4Sm80ELb1ELb0ELb1ELb0ELb0ELb0ELb1ELb1EEENS1_21CollectiveEpilogueFwdINS6_IJS8_SA_S9_EEENS6_IJNS7_ILi1EEESI_SI_EEESC_SE_Li256ELb0ELb1ELb1ELb0EEENS1_30DynamicPersistentTileSchedulerILi256ELi256ELb1ELb1ELb0EEEEEEEEEvNT_6ParamsE,"",@"SHT_CUDA_INFO"
	.sectionflags	@""
	.align	4


	//----- nvinfo : EIATTR_CUDA_API_VERSION
	.align		4
        /*0000*/ 	.byte	0x04, 0x37
        /*0002*/ 	.short	(.L_300 - .L_299)
.L_299:
        /*0004*/ 	.word	0x00000082


	//----- nvinfo : EIATTR_KPARAM_INFO
	.align		4
.L_300:
        /*0008*/ 	.byte	0x04, 0x17
        /*000a*/ 	.short	(.L_302 - .L_301)
.L_301:
        /*000c*/ 	.word	0x00000000
        /*0010*/ 	.short	0x0000
        /*0012*/ 	.short	0x0000
        /*0014*/ 	.byte	0x00, 0xf0, 0xa1, 0x10


	//----- nvinfo : EIATTR_SPARSE_MMA_MASK
	.align		4
.L_302:
        /*0018*/ 	.byte	0x03, 0x50
        /*001a*/ 	.short	0x0000


	//----- nvinfo : EIATTR_MAXREG_COUNT
	.align		4
        /*001c*/ 	.byte	0x03, 0x1b
        /*001e*/ 	.short	0x00ff


	//----- nvinfo : EIATTR_MERCURY_ISA_VERSION
	.align		4
        /*0020*/ 	.byte	0x03, 0x5f
        /*0022*/ 	.short	0x0101


	//----- nvinfo : EIATTR_EXIT_INSTR_OFFSETS
	.align		4
        /*0024*/ 	.byte	0x04, 0x1c
        /*0026*/ 	.short	(.L_304 - .L_303)


	//   ....[0]....
.L_303:
        /*0028*/ 	.word	0x00000010


	//----- nvinfo : EIATTR_MAX_THREADS
	.align		4
.L_304:
        /*002c*/ 	.byte	0x04, 0x05
        /*002e*/ 	.short	(.L_306 - .L_305)
.L_305:
        /*0030*/ 	.word	0x00000100
        /*0034*/ 	.word	0x00000001
        /*0038*/ 	.word	0x00000001


	//----- nvinfo : EIATTR_CBANK_PARAM_SIZE
	.align		4
.L_306:
        /*003c*/ 	.byte	0x03, 0x19
        /*003e*/ 	.short	0x0428


	//----- nvinfo : EIATTR_PARAM_CBANK
	.align		4
        /*0040*/ 	.byte	0x04, 0x0a
        /*0042*/ 	.short	(.L_308 - .L_307)
	.align		4
.L_307:
        /*0044*/ 	.word	index@(.nv.constant0._ZN7cutlass13device_kernelIN5flash19enable_sm80_to_sm89INS1_16FlashAttnFwdSm80INS1_25CollectiveMainloopFwdSm80ILi8ELi2ELb1EN4cute5tupleIJNS5_1CILi128EEENS7_ILi96EEENS7_ILi192EEEEEELi192ENS_6half_tEfNS_4arch4Sm80ELb1ELb0ELb1ELb0ELb0ELb0ELb1ELb1EEENS1_21CollectiveEpilogueFwdINS6_IJS8_SA_S9_EEENS6_IJNS7_ILi1EEESI_SI_EEESC_SE_Li256ELb0ELb1ELb1ELb0EEENS1_30DynamicPersistentTileSchedulerILi256ELi256ELb1ELb1ELb0EEEEEEEEEvNT_6ParamsE)
        /*0048*/ 	.short	0x0210
        /*004a*/ 	.short	0x0428


	//----- nvinfo : EIATTR_SW_WAR
	.align		4
.L_308:
        /*004c*/ 	.byte	0x04, 0x36
        /*004e*/ 	.short	(.L_310 - .L_309)
.L_309:
        /*0050*/ 	.word	0x00000008
.L_310:


//--------------------- .nv.info._ZN7cutlass13device_kernelIN5flash19enable_sm80_to_sm89INS1_16FlashAttnFwdSm80INS1_25CollectiveMainloopFwdSm80ILi8ELi2ELb0EN4cute5tupleIJNS5_1CILi128EEENS7_ILi64EEENS7_ILi192EEEEEELi192ENS_6half_tEfNS_4arch4Sm80ELb1ELb0ELb1ELb1ELb0ELb0ELb1ELb1EEENS1_21CollectiveEpilogueFwdINS6_IJS8_SA_S9_EEENS6_IJNS7_ILi1EEESI_SI_EEESC_SE_Li256ELb1ELb1ELb1ELb0EEENS1_36VarlenDynamicPersistentTileSchedulerILi128ELi64ELi256ELi256ELb1ELb1ELb0ELb1ELb1ELb1EEEEEEEEEvNT_6ParamsE --------------------------
	.section	.nv.info._ZN7cutlass13device_kernelIN5flash19enable_sm80_to_sm89INS1_16FlashAttnFwdSm80INS1_25CollectiveMainloopFwdSm80ILi8ELi2ELb0EN4cute5tupleIJNS5_1CILi128EEENS7_ILi64EEENS7_ILi192EEEEEELi192ENS_6half_tEfNS_4arch4Sm80ELb1ELb0ELb1ELb1ELb0ELb0ELb1ELb1EEENS1_21CollectiveEpilogueFwdINS6_IJS8_SA_S9_EEENS6_IJNS7_ILi1EEESI_SI_EEESC_SE_Li256ELb1ELb1ELb1ELb0EEENS1_36VarlenDynamicPersistentTileSchedulerILi128ELi64ELi256ELi256ELb1ELb1ELb0ELb1ELb1ELb1EEEEEEEEEvNT_6ParamsE,"",@"SHT_CUDA_INFO"
	.sectionflags	@""
	.align	4


	//----- nvinfo : EIATTR_CUDA_API_VERSION
	.align		4
        /*0000*/ 	.byte	0x04, 0x37
        /*0002*/ 	.short	(.L_312 - .L_311)
.L_311:
        /*0004*/ 	.word	0x00000082


	//----- nvinfo : EIATTR_KPARAM_INFO
	.align		4
.L_312:
        /*0008*/ 	.byte	0x04, 0x17
        /*000a*/ 	.short	(.L_314 - .L_313)
.L_313:
        /*000c*/ 	.word	0x00000000
        /*0010*/ 	.short	0x0000
        /*0012*/ 	.short	0x0000
        /*0014*/ 	.byte	0x00, 0xf0, 0xe1, 0x10


	//----- nvinfo : EIATTR_SPARSE_MMA_MASK
	.align		4
.L_314:
        /*0018*/ 	.byte	0x03, 0x50
        /*001a*/ 	.short	0x0000


	//----- nvinfo : EIATTR_MAXREG_COUNT
	.align		4
        /*001c*/ 	.byte	0x03, 0x1b
        /*001e*/ 	.short	0x00ff


	//----- nvinfo : EIATTR_MERCURY_ISA_VERSION
	.align		4
        /*0020*/ 	.byte	0x03, 0x5f
        /*0022*/ 	.short	0x0101


	//----- nvinfo : EIATTR_EXIT_INSTR_OFFSETS
	.align		4
        /*0024*/ 	.byte	0x04, 0x1c
        /*0026*/ 	.short	(.L_316 - .L_315)


	//   ....[0]....
.L_315:
        /*0028*/ 	.word	0x00000010


	//----- nvinfo : EIATTR_MAX_THREADS
	.align		4
.L_316:
        /*002c*/ 	.byte	0x04, 0x05
        /*002e*/ 	.short	(.L_318 - .L_317)
.L_317:
        /*0030*/ 	.word	0x00000100
        /*0034*/ 	.word	0x00000001
        /*0038*/ 	.word	0x00000001


	//----- nvinfo : EIATTR_CBANK_PARAM_SIZE
	.align		4
.L_318:
        /*003c*/ 	.byte	0x03, 0x19
        /*003e*/ 	.short	0x0438


	//----- nvinfo : EIATTR_PARAM_CBANK
	.align		4
        /*0040*/ 	.byte	0x04, 0x0a
        /*0042*/ 	.short	(.L_320 - .L_319)
	.align		4
.L_319:
        /*0044*/ 	.word	index@(.nv.constant0._ZN7cutlass13device_kernelIN5flash19enable_sm80_to_sm89INS1_16FlashAttnFwdSm80INS1_25CollectiveMainloopFwdSm80ILi8ELi2ELb0EN4cute5tupleIJNS5_1CILi128EEENS7_ILi64EEENS7_ILi192EEEEEELi192ENS_6half_tEfNS_4arch4Sm80ELb1ELb0ELb1ELb1ELb0ELb0ELb1ELb1EEENS1_21CollectiveEpilogueFwdINS6_IJS8_SA_S9_EEENS6_IJNS7_ILi1EEESI_SI_EEESC_SE_Li256ELb1ELb1ELb1ELb0EEENS1_36VarlenDynamicPersistentTileSchedulerILi128ELi64ELi256ELi256ELb1ELb1ELb0ELb1ELb1ELb1EEEEEEEEEvNT_6ParamsE)
        /*0048*/ 	.short	0x0210
        /*004a*/ 	.short	0x0438


	//----- nvinfo : EIATTR_SW_WAR
	.align		4
.L_320:
        /*004c*/ 	.byte	0x04, 0x36
        /*004e*/ 	.short	(.L_322 - .L_321)
.L_321:
        /*0050*/ 	.word	0x00000008
.L_322:


//--------------------- .nv.info._ZN7cutlass13device_kernelIN5flash19enable_sm80_to_sm89INS1_16FlashAttnFwdSm80INS1_25CollectiveMainloopFwdSm80ILi8ELi2ELb0EN4cute5tupleIJNS5_1CILi128EEENS7_ILi64EEENS7_ILi192EEEEEELi192ENS_6half_tEfNS_4arch4Sm80ELb1ELb0ELb1ELb1ELb0ELb1ELb1ELb1EEENS1_21CollectiveEpilogueFwdINS6_IJS8_SA_S9_EEENS6_IJNS7_ILi1EEESI_SI_EEESC_SE_Li256ELb1ELb1ELb1ELb0EEENS1_36VarlenDynamicPersistentTileSchedulerILi128ELi64ELi256ELi256ELb1ELb1ELb0ELb1ELb1ELb1EEEEEEEEEvNT_6ParamsE --------------------------
	.section	.nv.info._ZN7cutlass13device_kernelIN5flash19enable_sm80_to_sm89INS1_16FlashAttnFwdSm80INS1_25CollectiveMainloopFwdSm80ILi8ELi2ELb0EN4cute5tupleIJNS5_1CILi128EEENS7_ILi64EEENS7_ILi192EEEEEELi192ENS_6half_tEfNS_4arch4Sm80ELb1ELb0ELb1ELb1ELb0ELb1ELb1ELb1EEENS1_21CollectiveEpilogueFwdINS6_IJS8_SA_S9_EEENS6_IJNS7_ILi1EEESI_SI_EEESC_SE_Li256ELb1ELb1ELb1ELb0EEENS1_36VarlenDynamicPersistentTileSchedulerILi128ELi64ELi256ELi256ELb1ELb1ELb0ELb1ELb1ELb1EEEEEEEEEvNT_6ParamsE,"",@"SHT_CUDA_INFO"
	.sectionflags	@""
	.align	4


	//----- nvinfo : EIATTR_CUDA_API_VERSION
	.align		4
        /*0000*/ 	.byte	0x04, 0x37
        /*0002*/ 	.short	(.L_324 - .L_323)
.L_323:
        /*0004*/ 	.word	0x00000082


	//----- nvinfo : EIATTR_KPARAM_INFO
	.align		4
.L_324:
        /*0008*/ 	.byte	0x04, 0x17
        /*000a*/ 	.short	(.L_326 - .L_325)
.L_325:
        /*000c*/ 	.word	0x00000000
        /*0010*/ 	.short	0x0000
        /*0012*/ 	.short	0x0000
        /*0014*/ 	.byte	0x00, 0xf0, 0xe1, 0x10


	//----- nvinfo : EIATTR_SPARSE_MMA_MASK
	.align		4
.L_326:
        /*0018*/ 	.byte	0x03, 0x50
        /*001a*/ 	.short	0x0000


	//----- nvinfo : EIATTR_MAXREG_COUNT
	.align		4
        /*001c*/ 	.byte	0x03, 0x1b
        /*001e*/ 	.short	0x00ff


	//----- nvinfo : EIATTR_MERCURY_ISA_VERSION
	.align		4
        /*0020*/ 	.byte	0x03, 0x5f
        /*0022*/ 	.short	0x0101


	//----- nvinfo : EIATTR_EXIT_INSTR_OFFSETS
	.align		4
        /*0024*/ 	.byte	0x04, 0x1c
        /*0026*/ 	.short	(.L_328 - .L_327)


	//   ....[0]....
.L_327:
        /*0028*/ 	.word	0x00000010


	//----- nvinfo : EIATTR_MAX_THREADS
	.align		4
.L_328:
        /*002c*/ 	.byte	0x04, 0x05
        /*002e*/ 	.short	(.L_330 - .L_329)
.L_329:
        /*0030*/ 	.word	0x00000100
        /*0034*/ 	.word	0x00000001
        /*0038*/ 	.word	0x00000001


	//----- nvinfo : EIATTR_CBANK_PARAM_SIZE
	.align		4
.L_330:
        /*003c*/ 	.byte	0x03, 0x19
        /*003e*/ 	.short	0x0438


	//----- nvinfo : EIATTR_PARAM_CBANK
	.align		4
        /*0040*/ 	.byte	0x04, 0x0a
        /*0042*/ 	.short	(.L_332 - .L_331)
	.align		4
.L_331:
        /*0044*/ 	.word	index@(.nv.constant0._ZN7cutlass13device_kernelIN5flash19enable_sm80_to_sm89INS1_16FlashAttnFwdSm80INS1_25CollectiveMainloopFwdSm80ILi8ELi2ELb0EN4cute5tupleIJNS5_1CILi128EEENS7_ILi64EEENS7_ILi192EEEEEELi192ENS_6half_tEfNS_4arch4Sm80ELb1ELb0ELb1ELb1ELb0ELb1ELb1ELb1EEENS1_21CollectiveEpilogueFwdINS6_IJS8_SA_S9_EEENS6_IJNS7_ILi1EEESI_SI_EEESC_SE_Li256ELb1ELb1ELb1ELb0EEENS1_36VarlenDynamicPersistentTileSchedulerILi128ELi64ELi256ELi256ELb1ELb1ELb0ELb1ELb1ELb1EEEEEEEEEvNT_6ParamsE)
        /*0048*/ 	.short	0x0210
        /*004a*/ 	.short	0x0438


	//----- nvinfo : EIATTR_SW_WAR
	.align		4
.L_332:
        /*004c*/ 	.byte	0x04, 0x36
        /*004e*/ 	.short	(.L_334 - .L_333)
.L_333:
        /*0050*/ 	.word	0x00000008
.L_334:


//--------------------- .nv.callgraph             --------------------------
	.section	.nv.callgraph,"",@"SHT_CUDA_CALLGRAPH"
	.align	4
	.sectionentsize	8
	.align		4
        /*0000*/ 	.word	0x00000000
	.align		4
        /*0004*/ 	.word	0xffffffff
	.align		4
        /*0008*/ 	.word	0x00000000
	.align		4
        /*000c*/ 	.word	0xfffffffe
	.align		4
        /*0010*/ 	.word	0x00000000
	.align		4
        /*0014*/ 	.word	0xfffffffd
	.align		4
        /*0018*/ 	.word	0x00000000
	.align		4
        /*001c*/ 	.word	0xfffffffc


//--------------------- .nv.constant4             --------------------------
	.section	.nv.constant4,"a",@progbits
	.align	8
	.align		8
.nv.constant4:
        /*0000*/ 	.dword	_ZN80_INTERNAL_2d1af1fc_44_flash_fwd_hdim192_fp16_split_softcap_sm80_cu_8e232a79_36974cuda3std3__45__cpo5beginE
	.align		8
        /*0008*/ 	.dword	_ZN80_INTERNAL_2d1af1fc_44_flash_fwd_hdim192_fp16_split_softcap_sm80_cu_8e232a79_36974cuda3std3__45__cpo3endE
	.align		8
        /*0010*/ 	.dword	_ZN80_INTERNAL_2d1af1fc_44_flash_fwd_hdim192_fp16_split_softcap_sm80_cu_8e232a79_36974cuda3std3__45__cpo6cbeginE
	.align		8
        /*0018*/ 	.dword	_ZN80_INTERNAL_2d1af1fc_44_flash_fwd_hdim192_fp16_split_softcap_sm80_cu_8e232a79_36974cuda3std3__45__cpo4cendE
	.align		8
        /*0020*/ 	.dword	_ZN80_INTERNAL_2d1af1fc_44_flash_fwd_hdim192_fp16_split_softcap_sm80_cu_8e232a79_36974cuda3std3__482_GLOBAL__N__2d1af1fc_44_flash_fwd_hdim192_fp16_split_softcap_sm80_cu_8e232a79_36976ignoreE
	.align		8
        /*0028*/ 	.dword	_ZN80_INTERNAL_2d1af1fc_44_flash_fwd_hdim192_fp16_split_softcap_sm80_cu_8e232a79_36974cuda3std3__419piecewise_constructE
	.align		8
        /*0030*/ 	.dword	_ZN80_INTERNAL_2d1af1fc_44_flash_fwd_hdim192_fp16_split_softcap_sm80_cu_8e232a79_36974cuda3std3__48in_placeE
	.align		8
        /*0038*/ 	.dword	_ZN80_INTERNAL_2d1af1fc_44_flash_fwd_hdim192_fp16_split_softcap_sm80_cu_8e232a79_36974cuda3std6ranges3__45__cpo4swapE
	.align		8
        /*0040*/ 	.dword	_ZN80_INTERNAL_2d1af1fc_44_flash_fwd_hdim192_fp16_split_softcap_sm80_cu_8e232a79_36974cuda3std6ranges3__45__cpo9iter_moveE
	.align		8
        /*0048*/ 	.dword	_ZN80_INTERNAL_2d1af1fc_44_flash_fwd_hdim192_fp16_split_softcap_sm80_cu_8e232a79_36974cute7productE
	.align		8
        /*0050*/ 	.dword	_ZN80_INTERNAL_2d1af1fc_44_flash_fwd_hdim192_fp16_split_softcap_sm80_cu_8e232a79_36974cute1_E


//--------------------- .text._ZN7cutlass13device_kernelIN5flash19enable_sm80_to_sm89INS1_16FlashAttnFwdSm80INS1_25CollectiveMainloopFwdSm80ILi8ELi1ELb1EN4cute5tupleIJNS5_1CILi128EEENS7_ILi96EEENS7_ILi192EEEEEELi192ENS_6half_tEfNS_4arch4Sm80ELb0ELb0ELb1ELb0ELb0ELb0ELb1ELb1EEENS1_21CollectiveEpilogueFwdINS6_IJS8_SA_S9_EEENS6_IJNS7_ILi1EEESI_SI_EEESC_SE_Li256ELb0ELb1ELb1ELb0EEENS1_19SingleTileSchedulerILb0ELb1ELb1ELi128EEEEEEEEEvNT_6ParamsE --------------------------
	.section	.text._ZN7cutlass13device_kernelIN5flash19enable_sm80_to_sm89INS1_16FlashAttnFwdSm80INS1_25CollectiveMainloopFwdSm80ILi8ELi1ELb1EN4cute5tupleIJNS5_1CILi128EEENS7_ILi96EEENS7_ILi192EEEEEELi192ENS_6half_tEfNS_4arch4Sm80ELb0ELb0ELb1ELb0ELb0ELb0ELb1ELb1EEENS1_21CollectiveEpilogueFwdINS6_IJS8_SA_S9_EEENS6_IJNS7_ILi1EEESI_SI_EEESC_SE_Li256ELb0ELb1ELb1ELb0EEENS1_19SingleTileSchedulerILb0ELb1ELb1ELi128EEEEEEEEEvNT_6ParamsE,"ax",@progbits
	.align	128
.text._ZN7cutlass13device_kernelIN5flash19enable_sm80_to_sm89INS1_16FlashAttnFwdSm80INS1_25CollectiveMainloopFwdSm80ILi8ELi1ELb1EN4cute5tupleIJNS5_1CILi128EEENS7_ILi96EEENS7_ILi192EEEEEELi192ENS_6half_tEfNS_4arch4Sm80ELb0ELb0ELb1ELb0ELb0ELb0ELb1ELb1EEENS1_21CollectiveEpilogueFwdINS6_IJS8_SA_S9_EEENS6_IJNS7_ILi1EEESI_SI_EEESC_SE_Li256ELb0ELb1ELb1ELb0EEENS1_19SingleTileSchedulerILb0ELb1ELb1ELi128EEEEEEEEEvNT_6ParamsE:
        .type           _ZN7cutlass13device_kernelIN5flash19enable_sm80_to_sm89INS1_16FlashAttnFwdSm80INS1_25CollectiveMainloopFwdSm80ILi8ELi1ELb1EN4cute5tupleIJNS5_1CILi128EEENS7_ILi96EEENS7_ILi192EEEEEELi192ENS_6half_tEfNS_4arch4Sm80ELb0ELb0ELb1ELb0ELb0ELb0ELb1ELb1EEENS1_21CollectiveEpilogueFwdINS6_IJS8_SA_S9_EEENS6_IJNS7_ILi1EEESI_SI_EEESC_SE_Li256ELb0ELb1ELb1ELb0EEENS1_19SingleTileSchedulerILb0ELb1ELb1ELi128EEEEEEEEEvNT_6ParamsE,@function
        .size           _ZN7cutlass13device_kernelIN5flash19enable_sm80_to_sm89INS1_16FlashAttnFwdSm80INS1_25CollectiveMainloopFwdSm80ILi8ELi1ELb1EN4cute5tupleIJNS5_1CILi128EEENS7_ILi96EEENS7_ILi192EEEEEELi192ENS_6half_tEfNS_4arch4Sm80ELb0ELb0ELb1ELb0ELb0ELb0ELb1ELb1EEENS1_21CollectiveEpilogueFwdINS6_IJS8_SA_S9_EEENS6_IJNS7_ILi1EEESI_SI_EEESC_SE_Li256ELb0ELb1ELb1ELb0EEENS1_19SingleTileSchedulerILb0ELb1ELb1ELi128EEEEEEEEEvNT_6ParamsE,(.L_x_18 - _ZN7cutlass13device_kernelIN5flash19enable_sm80_to_sm89INS1_16FlashAttnFwdSm80INS1_25CollectiveMainloopFwdSm80ILi8ELi1ELb1EN4cute5tupleIJNS5_1CILi128EEENS7_ILi96EEENS7_ILi192EEEEEELi192ENS_6half_tEfNS_4arch4Sm80ELb0ELb0ELb1ELb0ELb0ELb0ELb1ELb1EEENS1_21CollectiveEpilogueFwdINS6_IJS8_SA_S9_EEENS6_IJNS7_ILi1EEESI_SI_EEESC_SE_Li256ELb0ELb1ELb1ELb0EEENS1_19SingleTileSchedulerILb0ELb1ELb1ELi128EEEEEEEEEvNT_6ParamsE)
        .other          _ZN7cutlass13device_kernelIN5flash19enable_sm80_to_sm89INS1_16FlashAttnFwdSm80INS1_25CollectiveMainloopFwdSm80ILi8ELi1ELb1EN4cute5tupleIJNS5_1CILi128EEENS7_ILi96EEENS7_ILi192EEEEEELi192ENS_6half_tEfNS_4arch4Sm80ELb0ELb0ELb1ELb0ELb0ELb0ELb1ELb1EEENS1_21CollectiveEpilogueFwdINS6_IJS8_SA_S9_EEENS6_IJNS7_ILi1EEESI_SI_EEESC_SE_Li256ELb0ELb1ELb1ELb0EEENS1_19SingleTileSchedulerILb0ELb1ELb1ELi128EEEEEEEEEvNT_6ParamsE,@"STO_CUDA_ENTRY STV_DEFAULT"
_ZN7cutlass13device_kernelIN5flash19enable_sm80_to_sm89INS1_16FlashAttnFwdSm80INS1_25CollectiveMainloopFwdSm80ILi8ELi1ELb1EN4cute5tupleIJNS5_1CILi128EEENS7_ILi96EEENS7_ILi192EEEEEELi192ENS_6half_tEfNS_4arch4Sm80ELb0ELb0ELb1ELb0ELb0ELb0ELb1ELb1EEENS1_21CollectiveEpilogueFwdINS6_IJS8_SA_S9_EEENS6_IJNS7_ILi1EEESI_SI_EEESC_SE_Li256ELb0ELb1ELb1ELb0EEENS1_19SingleTileSchedulerILb0ELb1ELb1ELi128EEEEEEEEEvNT_6ParamsE:
[----:B------:R-:W-:Y:S01]  /*0000*/  LDC R1, c[0x0][0x28] ;  /* 0x00000a00ff017b82 */ /* 0x000fe20000000800 */
[----:B------:R-:W-:Y:S05]  /*0010*/  EXIT ;  /* 0x000000000000794d */ /* 0x000fea0003800000 */
.L_x_0:
[----:B------:R-:W-:-:S00]  /*0020*/  BRA `(.L_x_0) ;  /* 0xfffffffc00fc7947 */ /* 0x000fc0000383ffff */
[----:B------:R-:W-:-:S00]  /*0030*/  NOP ;  /* 0x0000000000007918 */ /* 0x000fc00000000000 */
        /* <DEDUP_REMOVED lines=12> */
.L_x_18:


//--------------------- .text._ZN7cutlass13device_kernelIN5flash19enable_sm80_to_sm89INS1_16FlashAttnFwdSm80INS1_25CollectiveMainloopFwdSm80ILi8ELi1ELb0EN4cute5tupleIJNS5_1CILi128EEENS7_ILi64EEENS7_ILi192EEEEEELi192ENS_6half_tEfNS_4arch4Sm80ELb0ELb0ELb1ELb1ELb0ELb0ELb1ELb1EEENS1_21CollectiveEpilogueFwdINS6_IJS8_SA_S9_EEENS6_IJNS7_ILi1EEESI_SI_EEESC_SE_Li256ELb1ELb1ELb1ELb0EEENS1_36VarlenDynamicPersistentTileSchedulerILi128ELi64ELi256ELi256ELb1ELb1ELb0ELb0ELb1ELb1EEEEEEEEEvNT_6ParamsE --------------------------
	.section	.text._ZN7cutlass13device_kernelIN5flash19enable_sm80_to_sm89INS1_16FlashAttnFwdSm80INS1_25CollectiveMainloopFwdSm80ILi8ELi1ELb0EN4cute5tupleIJNS5_1CILi128EEENS7_ILi64EEENS7_ILi192EEEEEELi192ENS_6half_tEfNS_4arch4Sm80ELb0ELb0ELb1ELb1ELb0ELb0ELb1ELb1EEENS1_21CollectiveEpilogueFwdINS6_IJS8_SA_S9_EEENS6_IJNS7_ILi1EEESI_SI_EEESC_SE_Li256ELb1ELb1ELb1ELb0EEENS1_36VarlenDynamicPersistentTileSchedulerILi128ELi64ELi256ELi256ELb1ELb1ELb0ELb0ELb1ELb1EEEEEEEEEvNT_6ParamsE,"ax",@progbits
	.align	128
.text._ZN7cutlass13device_kernelIN5flash19enable_sm80_to_sm89INS1_16FlashAttnFwdSm80INS1_25CollectiveMainloopFwdSm80ILi8ELi1ELb0EN4cute5tupleIJNS5_1CILi128EEENS7_ILi64EEENS7_ILi192EEEEEELi192ENS_6half_tEfNS_4arch4Sm80ELb0ELb0ELb1ELb1ELb0ELb0ELb1ELb1EEENS1_21CollectiveEpilogueFwdINS6_IJS8_SA_S9_EEENS6_IJNS7_ILi1EEESI_SI_EEESC_SE_Li256ELb1ELb1ELb1ELb0EEENS1_36VarlenDynamicPersistentTileSchedulerILi128ELi64ELi256ELi256ELb1ELb1ELb0ELb0ELb1ELb1EEEEEEEEEvNT_6ParamsE:
        .type           _ZN7cutlass13device_kernelIN5flash19enable_sm80_to_sm89INS1_16FlashAttnFwdSm80INS1_25CollectiveMainloopFwdSm80ILi8ELi1ELb0EN4cute5tupleIJNS5_1CILi128EEENS7_ILi64EEENS7_ILi192EEEEEELi192ENS_6half_tEfNS_4arch4Sm80ELb0ELb0ELb1ELb1ELb0ELb0ELb1ELb1EEENS1_21CollectiveEpilogueFwdINS6_IJS8_SA_S9_EEENS6_IJNS7_ILi1EEESI_SI_EEESC_SE_Li256ELb1ELb1ELb1ELb0EEENS1_36VarlenDynamicPersistentTileSchedulerILi128ELi64ELi256ELi256ELb1ELb1ELb0ELb0ELb1ELb1EEEEEEEEEvNT_6ParamsE,@function
        .size           _ZN7cutlass13device_kernelIN5flash19enable_sm80_to_sm89INS1_16FlashAttnFwdSm80INS1_25CollectiveMainloopFwdSm80ILi8ELi1ELb0EN4cute5tupleIJNS5_1CILi128EEENS7_ILi64EEENS7_ILi192EEEEEELi192ENS_6half_tEfNS_4arch4Sm80ELb0ELb0ELb1ELb1ELb0ELb0ELb1ELb1EEENS1_21CollectiveEpilogueFwdINS6_IJS8_SA_S9_EEENS6_IJNS7_ILi1EEESI_SI_EEESC_SE_Li256ELb1ELb1ELb1ELb0EEENS1_36VarlenDynamicPersistentTileSchedulerILi128ELi64ELi256ELi256ELb1ELb1ELb0ELb0ELb1ELb1EEEEEEEEEvNT_6ParamsE,(.L_x_19 - _ZN7cutlass13device_kernelIN5flash19enable_sm80_to_sm89INS1_16FlashAttnFwdSm80INS1_25CollectiveMainloopFwdSm80ILi8ELi1ELb0EN4cute5tupleIJNS5_1CILi128EEENS7_ILi64EEENS7_ILi192EEEEEELi192ENS_6half_tEfNS_4arch4Sm80ELb0ELb0ELb1ELb1ELb0ELb0ELb1ELb1EEENS1_21CollectiveEpilogueFwdINS6_IJS8_SA_S9_EEENS6_IJNS7_ILi1EEESI_SI_EEESC_SE_Li256ELb1ELb1ELb1ELb0EEENS1_36VarlenDynamicPersistentTileSchedulerILi128ELi64ELi256ELi256ELb1ELb1ELb0ELb0ELb1ELb1EEEEEEEEEvNT_6ParamsE)
        .other          _ZN7cutlass13device_kernelIN5flash19enable_sm80_to_sm89INS1_16FlashAttnFwdSm80INS1_25CollectiveMainloopFwdSm80ILi8ELi1ELb0EN4cute5tupleIJNS5_1CILi128EEENS7_ILi64EEENS7_ILi192EEEEEELi192ENS_6half_tEfNS_4arch4Sm80ELb0ELb0ELb1ELb1ELb0ELb0ELb1ELb1EEENS1_21CollectiveEpilogueFwdINS6_IJS8_SA_S9_EEENS6_IJNS7_ILi1EEESI_SI_EEESC_SE_Li256ELb1ELb1ELb1ELb0EEENS1_36VarlenDynamicPersistentTileSchedulerILi128ELi64ELi256ELi256ELb1ELb1ELb0ELb0ELb1ELb1EEEEEEEEEvNT_6ParamsE,@"STO_CUDA_ENTRY STV_DEFAULT"
_ZN7cutlass13device_kernelIN5flash19enable_sm80_to_sm89INS1_16FlashAttnFwdSm80INS1_25CollectiveMainloopFwdSm80ILi8ELi1ELb0EN4cute5tupleIJNS5_1CILi128EEENS7_ILi64EEENS7_ILi192EEEEEELi192ENS_6half_tEfNS_4arch4Sm80ELb0ELb0ELb1ELb1ELb0ELb0ELb1ELb1EEENS1_21CollectiveEpilogueFwdINS6_IJS8_SA_S9_EEENS6_IJNS7_ILi1EEESI_SI_EEESC_SE_Li256ELb1ELb1ELb1ELb0EEENS1_36VarlenDynamicPersistentTileSchedulerILi128ELi64ELi256ELi256ELb1ELb1ELb0ELb0ELb1ELb1EEEEEEEEEvNT_6ParamsE:
[----:B------:R-:W-:Y:S01]  /*0000*/  LDC R1, c[0x0][0x28] ;  /* 0x00000a00ff017b82 */ /* 0x000fe20000000800 */
[----:B------:R-:W-:Y:S05]  /*0010*/  EXIT ;  /* 0x000000000000794d */ /* 0x000fea0003800000 */
.L_x_1:
        /* <DEDUP_REMOVED lines=14> */
.L_x_19:


//--------------------- .text._ZN7cutlass13device_kernelIN5flash19enable_sm80_to_sm89INS1_16FlashAttnFwdSm80INS1_25CollectiveMainloopFwdSm80ILi8ELi1ELb0EN4cute5tupleIJNS5_1CILi128EEENS7_ILi64EEENS7_ILi192EEEEEELi192ENS_6half_tEfNS_4arch4Sm80ELb0ELb0ELb1ELb1ELb0ELb1ELb1ELb1EEENS1_21CollectiveEpilogueFwdINS6_IJS8_SA_S9_EEENS6_IJNS7_ILi1EEESI_SI_EEESC_SE_Li256ELb1ELb1ELb1ELb0EEENS1_36VarlenDynamicPersistentTileSchedulerILi128ELi64ELi256ELi256ELb1ELb1ELb0ELb0ELb1ELb1EEEEEEEEEvNT_6ParamsE --------------------------
	.section	.text._ZN7cutlass13device_kernelIN5flash19enable_sm80_to_sm89INS1_16FlashAttnFwdSm80INS1_25CollectiveMainloopFwdSm80ILi8ELi1ELb0EN4cute5tupleIJNS5_1CILi128EEENS7_ILi64EEENS7_ILi192EEEEEELi192ENS_6half_tEfNS_4arch4Sm80ELb0ELb0ELb1ELb1ELb0ELb1ELb1ELb1EEENS1_21CollectiveEpilogueFwdINS6_IJS8_SA_S9_EEENS6_IJNS7_ILi1EEESI_SI_EEESC_SE_Li256ELb1ELb1ELb1ELb0EEENS1_36VarlenDynamicPersistentTileSchedulerILi128ELi64ELi256ELi256ELb1ELb1ELb0ELb0ELb1ELb1EEEEEEEEEvNT_6ParamsE,"ax",@progbits
	.align	128
.text._ZN7cutlass13device_kernelIN5flash19enable_sm80_to_sm89INS1_16FlashAttnFwdSm80INS1_25CollectiveMainloopFwdSm80ILi8ELi1ELb0EN4cute5tupleIJNS5_1CILi128EEENS7_ILi64EEENS7_ILi192EEEEEELi192ENS_6half_tEfNS_4arch4Sm80ELb0ELb0ELb1ELb1ELb0ELb1ELb1ELb1EEENS1_21CollectiveEpilogueFwdINS6_IJS8_SA_S9_EEENS6_IJNS7_ILi1EEESI_SI_EEESC_SE_Li256ELb1ELb1ELb1ELb0EEENS1_36VarlenDynamicPersistentTileSchedulerILi128ELi64ELi256ELi256ELb1ELb1ELb0ELb0ELb1ELb1EEEEEEEEEvNT_6ParamsE:
        .type           _ZN7cutlass13device_kernelIN5flash19enable_sm80_to_sm89INS1_16FlashAttnFwdSm80INS1_25CollectiveMainloopFwdSm80ILi8ELi1ELb0EN4cute5tupleIJNS5_1CILi128EEENS7_ILi64EEENS7_ILi192EEEEEELi192ENS_6half_tEfNS_4arch4Sm80ELb0ELb0ELb1ELb1ELb0ELb1ELb1ELb1EEENS1_21CollectiveEpilogueFwdINS6_IJS8_SA_S9_EEENS6_IJNS7_ILi1EEESI_SI_EEESC_SE_Li256ELb1ELb1ELb1ELb0EEENS1_36VarlenDynamicPersistentTileSchedulerILi128ELi64ELi256ELi256ELb1ELb1ELb0ELb0ELb1ELb1EEEEEEEEEvNT_6ParamsE,@function
        .size           _ZN7cutlass13device_kernelIN5flash19enable_sm80_to_sm89INS1_16FlashAttnFwdSm80INS1_25CollectiveMainloopFwdSm80ILi8ELi1ELb0EN4cute5tupleIJNS5_1CILi128EEENS7_ILi64EEENS7_ILi192EEEEEELi192ENS_6half_tEfNS_4arch4Sm80ELb0ELb0ELb1ELb1ELb0ELb1ELb1ELb1EEENS1_21CollectiveEpilogueFwdINS6_IJS8_SA_S9_EEENS6_IJNS7_ILi1EEESI_SI_EEESC_SE_Li256ELb1ELb1ELb1ELb0EEENS1_36VarlenDynamicPersistentTileSchedulerILi128ELi64ELi256ELi256ELb1ELb1ELb0ELb0ELb1ELb1EEEEEEEEEvNT_6ParamsE,(.L_x_20 - _ZN7cutlass13device_kernelIN5flash19enable_sm80_to_sm89INS1_16FlashAttnFwdSm80INS1_25CollectiveMainloopFwdSm80ILi8ELi1ELb0EN4cute5tupleIJNS5_1CILi128EEENS7_ILi64EEENS7_ILi192EEEEEELi192ENS_6half_tEfNS_4arch4Sm80ELb0ELb0ELb1ELb1ELb0ELb1ELb1ELb1EEENS1_21CollectiveEpilogueFwdINS6_IJS8_SA_S9_EEENS6_IJNS7_ILi1EEESI_SI_EEESC_SE_Li256ELb1ELb1ELb1ELb0EEENS1_36VarlenDynamicPersistentTileSchedulerILi128ELi64ELi256ELi256ELb1ELb1ELb0ELb0ELb1ELb1EEEEEEEEEvNT_6ParamsE)
        .other          _ZN7cutlass13device_kernelIN5flash19enable_sm80_to_sm89INS1_16FlashAttnFwdSm80INS1_25CollectiveMainloopFwdSm80ILi8ELi1ELb0EN4cute5tupleIJNS5_1CILi128EEENS7_ILi64EEENS7_ILi192EEEEEELi192ENS_6half_tEfNS_4arch4Sm80ELb0ELb0ELb1ELb1ELb0ELb1ELb1ELb1EEENS1_21CollectiveEpilogueFwdINS6_IJS8_SA_S9_EEENS6_IJNS7_ILi1EEESI_SI_EEESC_SE_Li256ELb1ELb1ELb1ELb0EEENS1_36VarlenDynamicPersistentTileSchedulerILi128ELi64ELi256ELi256ELb1ELb1ELb0ELb0ELb1ELb1EEEEEEEEEvNT_6ParamsE,@"STO_CUDA_ENTRY STV_DEFAULT"
_ZN7cutlass13device_kernelIN5flash19enable_sm80_to_sm89INS1_16FlashAttnFwdSm80INS1_25CollectiveMainloopFwdSm80ILi8ELi1ELb0EN4cute5tupleIJNS5_1CILi128EEENS7_ILi64EEENS7_ILi192EEEEEELi192ENS_6half_tEfNS_4arch4Sm80ELb0ELb0ELb1ELb1ELb0ELb1ELb1ELb1EEENS1_21CollectiveEpilogueFwdINS6_IJS8_SA_S9_EEENS6_IJNS7_ILi1EEESI_SI_EEESC_SE_Li256ELb1ELb1ELb1ELb0EEENS1_36VarlenDynamicPersistentTileSchedulerILi128ELi64ELi256ELi256ELb1ELb1ELb0ELb0ELb1ELb1EEEEEEEEEvNT_6ParamsE:
[----:B------:R-:W-:Y:S01]  /*0000*/  LDC R1, c[0x0][0x28] ;  /* 0x00000a00ff017b82 */ /* 0x000fe20000000800 */
[----:B------:R-:W-:Y:S05]  /*0010*/  EXIT ;  /* 0x000000000000794d */ /* 0x000fea0003800000 */
.L_x_2:
        /* <DEDUP_REMOVED lines=14> */
.L_x_20:


//--------------------- .text._ZN7cutlass13device_kernelIN5flash19enable_sm80_to_sm89INS1_16FlashAttnFwdSm80INS1_25CollectiveMainloopFwdSm80ILi8ELi1ELb0EN4cute5tupleIJNS5_1CILi128EEENS7_ILi64EEENS7_ILi192EEEEEELi192ENS_6half_tEfNS_4arch4Sm80ELb0ELb1ELb1ELb0ELb0ELb0ELb1ELb1EEENS1_21CollectiveEpilogueFwdINS6_IJS8_SA_S9_EEENS6_IJNS7_ILi1EEESI_SI_EEESC_SE_Li256ELb0ELb1ELb1ELb0EEENS1_19SingleTileSchedulerILb0ELb1ELb1ELi128EEEEEEEEEvNT_6ParamsE --------------------------
	.section	.text._ZN7cutlass13device_kernelIN5flash19enable_sm80_to_sm89INS1_16FlashAttnFwdSm80INS1_25CollectiveMainloopFwdSm80ILi8ELi1ELb0EN4cute5tupleIJNS5_1CILi128EEENS7_ILi64EEENS7_ILi192EEEEEELi192ENS_6half_tEfNS_4arch4Sm80ELb0ELb1ELb1ELb0ELb0ELb0ELb1ELb1EEENS1_21CollectiveEpilogueFwdINS6_IJS8_SA_S9_EEENS6_IJNS7_ILi1EEESI_SI_EEESC_SE_Li256ELb0ELb1ELb1ELb0EEENS1_19SingleTileSchedulerILb0ELb1ELb1ELi128EEEEEEEEEvNT_6ParamsE,"ax",@progbits
	.align	128
.text._ZN7cutlass13device_kernelIN5flash19enable_sm80_to_sm89INS1_16FlashAttnFwdSm80INS1_25CollectiveMainloopFwdSm80ILi8ELi1ELb0EN4cute5tupleIJNS5_1CILi128EEENS7_ILi64EEENS7_ILi192EEEEEELi192ENS_6half_tEfNS_4arch4Sm80ELb0ELb1ELb1ELb0ELb0ELb0ELb1ELb1EEENS1_21CollectiveEpilogueFwdINS6_IJS8_SA_S9_EEENS6_IJNS7_ILi1EEESI_SI_EEESC_SE_Li256ELb0ELb1ELb1ELb0EEENS1_19SingleTileSchedulerILb0ELb1ELb1ELi128EEEEEEEEEvNT_6ParamsE:
        .type           _ZN7cutlass13device_kernelIN5flash19enable_sm80_to_sm89INS1_16FlashAttnFwdSm80INS1_25CollectiveMainloopFwdSm80ILi8ELi1ELb0EN4cute5tupleIJNS5_1CILi128EEENS7_ILi64EEENS7_ILi192EEEEEELi192ENS_6half_tEfNS_4arch4Sm80ELb0ELb1ELb1ELb0ELb0ELb0ELb1ELb1EEENS1_21CollectiveEpilogueFwdINS6_IJS8_SA_S9_EEENS6_IJNS7_ILi1EEESI_SI_EEESC_SE_Li256ELb0ELb1ELb1ELb0EEENS1_19SingleTileSchedulerILb0ELb1ELb1ELi128EEEEEEEEEvNT_6ParamsE,@function
        .size           _ZN7cutlass13device_kernelIN5flash19enable_sm80_to_sm89INS1_16FlashAttnFwdSm80INS1_25CollectiveMainloopFwdSm80ILi8ELi1ELb0EN4cute5tupleIJNS5_1CILi128EEENS7_ILi64EEENS7_ILi192EEEEEELi192ENS_6half_tEfNS_4arch4Sm80ELb0ELb1ELb1ELb0ELb0ELb0ELb1ELb1EEENS1_21CollectiveEpilogueFwdINS6_IJS8_SA_S9_EEENS6_IJNS7_ILi1EEESI_SI_EEESC_SE_Li256ELb0ELb1ELb1ELb0EEENS1_19SingleTileSchedulerILb0ELb1ELb1ELi128EEEEEEEEEvNT_6ParamsE,(.L_x_21 - _ZN7cutlass13device_kernelIN5flash19enable_sm80_to_sm89INS1_16FlashAttnFwdSm80INS1_25CollectiveMainloopFwdSm80ILi8ELi1ELb0EN4cute5tupleIJNS5_1CILi128EEENS7_ILi64EEENS7_ILi192EEEEEELi192ENS_6half_tEfNS_4arch4Sm80ELb0ELb1ELb1ELb0ELb0ELb0ELb1ELb1EEENS1_21CollectiveEpilogueFwdINS6_IJS8_SA_S9_EEENS6_IJNS7_ILi1EEESI_SI_EEESC_SE_Li256ELb0ELb1ELb1ELb0EEENS1_19SingleTileSchedulerILb0ELb1ELb1ELi128EEEEEEEEEvNT_6ParamsE)
        .other          _ZN7cutlass13device_kernelIN5flash19enable_sm80_to_sm89INS1_16FlashAttnFwdSm80INS1_25CollectiveMainloopFwdSm80ILi8ELi1ELb0EN4cute5tupleIJNS5_1CILi128EEENS7_ILi64EEENS7_ILi192EEEEEELi192ENS_6half_tEfNS_4arch4Sm80ELb0ELb1ELb1ELb0ELb0ELb0ELb1ELb1EEENS1_21CollectiveEpilogueFwdINS6_IJS8_SA_S9_EEENS6_IJNS7_ILi1EEESI_SI_EEESC_SE_Li256ELb0ELb1ELb1ELb0EEENS1_19SingleTileSchedulerILb0ELb1ELb1ELi128EEEEEEEEEvNT_6ParamsE,@"STO_CUDA_ENTRY STV_DEFAULT"
_ZN7cutlass13device_kernelIN5flash19enable_sm80_to_sm89INS1_16FlashAttnFwdSm80INS1_25CollectiveMainloopFwdSm80ILi8ELi1ELb0EN4cute5tupleIJNS5_1CILi128EEENS7_ILi64EEENS7_ILi192EEEEEELi192ENS_6half_tEfNS_4arch4Sm80ELb0ELb1ELb1ELb0ELb0ELb0ELb1ELb1EEENS1_21CollectiveEpilogueFwdINS6_IJS8_SA_S9_EEENS6_IJNS7_ILi1EEESI_SI_EEESC_SE_Li256ELb0ELb1ELb1ELb0EEENS1_19SingleTileSchedulerILb0ELb1ELb1ELi128EEEEEEEEEvNT_6ParamsE:
[----:B------:R-:W-:Y:S01]  /*0000*/  LDC R1, c[0x0][0x28] ;  /* 0x00000a00ff017b82 */ /* 0x000fe20000000800 */
[----:B------:R-:W-:Y:S05]  /*0010*/  EXIT ;  /* 0x000000000000794d */ /* 0x000fea0003800000 */
.L_x_3:
        /* <DEDUP_REMOVED lines=14> */
.L_x_21:


//--------------------- .text._ZN7cutlass13device_kernelIN5flash19enable_sm80_to_sm89INS1_16FlashAttnFwdSm80INS1_25CollectiveMainloopFwdSm80ILi8ELi1ELb0EN4cute5tupleIJNS5_1CILi128EEENS7_ILi64EEENS7_ILi192EEEEEELi192ENS_6half_tEfNS_4arch4Sm80ELb0ELb1ELb1ELb1ELb0ELb0ELb1ELb1EEENS1_21CollectiveEpilogueFwdINS6_IJS8_SA_S9_EEENS6_IJNS7_ILi1EEESI_SI_EEESC_SE_Li256ELb1ELb1ELb1ELb0EEENS1_36VarlenDynamicPersistentTileSchedulerILi128ELi64ELi256ELi256ELb1ELb1ELb0ELb1ELb0ELb1EEEEEEEEEvNT_6ParamsE --------------------------
	.section	.text._ZN7cutlass13device_kernelIN5flash19enable_sm80_to_sm89INS1_16FlashAttnFwdSm80INS1_25CollectiveMainloopFwdSm80ILi8ELi1ELb0EN4cute5tupleIJNS5_1CILi128EEENS7_ILi64EEENS7_ILi192EEEEEELi192ENS_6half_tEfNS_4arch4Sm80ELb0ELb1ELb1ELb1ELb0ELb0ELb1ELb1EEENS1_21CollectiveEpilogueFwdINS6_IJS8_SA_S9_EEENS6_IJNS7_ILi1EEESI_SI_EEESC_SE_Li256ELb1ELb1ELb1ELb0EEENS1_36VarlenDynamicPersistentTileSchedulerILi128ELi64ELi256ELi256ELb1ELb1ELb0ELb1ELb0ELb1EEEEEEEEEvNT_6ParamsE,"ax",@progbits
	.align	128
.text._ZN7cutlass13device_kernelIN5flash19enable_sm80_to_sm89INS1_16FlashAttnFwdSm80INS1_25CollectiveMainloopFwdSm80ILi8ELi1ELb0EN4cute5tupleIJNS5_1CILi128EEENS7_ILi64EEENS7_ILi192EEEEEELi192ENS_6half_tEfNS_4arch4Sm80ELb0ELb1ELb1ELb1ELb0ELb0ELb1ELb1EEENS1_21CollectiveEpilogueFwdINS6_IJS8_SA_S9_EEENS6_IJNS7_ILi1EEESI_SI_EEESC_SE_Li256ELb1ELb1ELb1ELb0EEENS1_36VarlenDynamicPersistentTileSchedulerILi128ELi64ELi256ELi256ELb1ELb1ELb0ELb1ELb0ELb1EEEEEEEEEvNT_6ParamsE:
        .type           _ZN7cutlass13device_kernelIN5flash19enable_sm80_to_sm89INS1_16FlashAttnFwdSm80INS1_25CollectiveMainloopFwdSm80ILi8ELi1ELb0EN4cute5tupleIJNS5_1CILi128EEENS7_ILi64EEENS7_ILi192EEEEEELi192ENS_6half_tEfNS_4arch4Sm80ELb0ELb1ELb1ELb1ELb0ELb0ELb1ELb1EEENS1_21CollectiveEpilogueFwdINS6_IJS8_SA_S9_EEENS6_IJNS7_ILi1EEESI_SI_EEESC_SE_Li256ELb1ELb1ELb1ELb0EEENS1_36VarlenDynamicPersistentTileSchedulerILi128ELi64ELi256ELi256ELb1ELb1ELb0ELb1ELb0ELb1EEEEEEEEEvNT_6ParamsE,@function
        .size           _ZN7cutlass13device_kernelIN5flash19enable_sm80_to_sm89INS1_16FlashAttnFwdSm80INS1_25CollectiveMainloopFwdSm80ILi8ELi1ELb0EN4cute5tupleIJNS5_1CILi128EEENS7_ILi64EEENS7_ILi192EEEEEELi192ENS_6half_tEfNS_4arch4Sm80ELb0ELb1ELb1ELb1ELb0ELb0ELb1ELb1EEENS1_21CollectiveEpilogueFwdINS6_IJS8_SA_S9_EEENS6_IJNS7_ILi1EEESI_SI_EEESC_SE_Li256ELb1ELb1ELb1ELb0EEENS1_36VarlenDynamicPersistentTileSchedulerILi128ELi64ELi256ELi256ELb1ELb1ELb0ELb1ELb0ELb1EEEEEEEEEvNT_6ParamsE,(.L_x_22 - _ZN7cutlass13device_kernelIN5flash19enable_sm80_to_sm89INS1_16FlashAttnFwdSm80INS1_25CollectiveMainloopFwdSm80ILi8ELi1ELb0EN4cute5tupleIJNS5_1CILi128EEENS7_ILi64EEENS7_ILi192EEEEEELi192ENS_6half_tEfNS_4arch4Sm80ELb0ELb1ELb1ELb1ELb0ELb0ELb1ELb1EEENS1_21CollectiveEpilogueFwdINS6_IJS8_SA_S9_EEENS6_IJNS7_ILi1EEESI_SI_EEESC_SE_Li256ELb1ELb1ELb1ELb0EEENS1_36VarlenDynamicPersistentTileSchedulerILi128ELi64ELi256ELi256ELb1ELb1ELb0ELb1ELb0ELb1EEEEEEEEEvNT_6ParamsE)
        .other          _ZN7cutlass13device_kernelIN5flash19enable_sm80_to_sm89INS1_16FlashAttnFwdSm80INS1_25CollectiveMainloopFwdSm80ILi8ELi1ELb0EN4cute5tupleIJNS5_1CILi128EEENS7_ILi64EEENS7_ILi192EEEEEELi192ENS_6half_tEfNS_4arch4Sm80ELb0ELb1ELb1ELb1ELb0ELb0ELb1ELb1EEENS1_21CollectiveEpilogueFwdINS6_IJS8_SA_S9_EEENS6_IJNS7_ILi1EEESI_SI_EEESC_SE_Li256ELb1ELb1ELb1ELb0EEENS1_36VarlenDynamicPersistentTileSchedulerILi128ELi64ELi256ELi256ELb1ELb1ELb0ELb1ELb0ELb1EEEEEEEEEvNT_6ParamsE,@"STO_CUDA_ENTRY STV_DEFAULT"
_ZN7cutlass13device_kernelIN5flash19enable_sm80_to_sm89INS1_16FlashAttnFwdSm80INS1_25CollectiveMainloopFwdSm80ILi8ELi1ELb0EN4cute5tupleIJNS5_1CILi128EEENS7_ILi64EEENS7_ILi192EEEEEELi192ENS_6half_tEfNS_4arch4Sm80ELb0ELb1ELb1ELb1ELb0ELb0ELb1ELb1EEENS1_21CollectiveEpilogueFwdINS6_IJS8_SA_S9_EEENS6_IJNS7_ILi1EEESI_SI_EEESC_SE_Li256ELb1ELb1ELb1ELb0EEENS1_36VarlenDynamicPersistentTileSchedulerILi128ELi64ELi256ELi256ELb1ELb1ELb0ELb1ELb0ELb1EEEEEEEEEvNT_6ParamsE:
[----:B------:R-:W-:Y:S01]  /*0000*/  LDC R1, c[0x0][0x28] ;  /* 0x00000a00ff017b82 */ /* 0x000fe20000000800 */
[----:B------:R-:W-:Y:S05]  /*0010*/  EXIT ;  /* 0x000000000000794d */ /* 0x000fea0003800000 */
.L_x_4:
        /* <DEDUP_REMOVED lines=14> */
.L_x_22:


//--------------------- .text._ZN7cutlass13device_kernelIN5flash19enable_sm80_to_sm89INS1_16FlashAttnFwdSm80INS1_25CollectiveMainloopFwdSm80ILi8ELi1ELb0EN4cute5tupleIJNS5_1CILi128EEENS7_ILi64EEENS7_ILi192EEEEEELi192ENS_6half_tEfNS_4arch4Sm80ELb0ELb1ELb1ELb1ELb0ELb1ELb1ELb1EEENS1_21CollectiveEpilogueFwdINS6_IJS8_SA_S9_EEENS6_IJNS7_ILi1EEESI_SI_EEESC_SE_Li256ELb1ELb1ELb1ELb0EEENS1_36VarlenDynamicPersistentTileSchedulerILi128ELi64ELi256ELi256ELb1ELb1ELb0ELb1ELb0ELb1EEEEEEEEEvNT_6ParamsE --------------------------
	.section	.text._ZN7cutlass13device_kernelIN5flash19enable_sm80_to_sm89INS1_16FlashAttnFwdSm80INS1_25CollectiveMainloopFwdSm80ILi8ELi1ELb0EN4cute5tupleIJNS5_1CILi128EEENS7_ILi64EEENS7_ILi192EEEEEELi192ENS_6half_tEfNS_4arch4Sm80ELb0ELb1ELb1ELb1ELb0ELb1ELb1ELb1EEENS1_21CollectiveEpilogueFwdINS6_IJS8_SA_S9_EEENS6_IJNS7_ILi1EEESI_SI_EEESC_SE_Li256ELb1ELb1ELb1ELb0EEENS1_36VarlenDynamicPersistentTileSchedulerILi128ELi64ELi256ELi256ELb1ELb1ELb0ELb1ELb0ELb1EEEEEEEEEvNT_6ParamsE,"ax",@progbits
	.align	128
.text._ZN7cutlass13device_kernelIN5flash19enable_sm80_to_sm89INS1_16FlashAttnFwdSm80INS1_25CollectiveMainloopFwdSm80ILi8ELi1ELb0EN4cute5tupleIJNS5_1CILi128EEENS7_ILi64EEENS7_ILi192EEEEEELi192ENS_6half_tEfNS_4arch4Sm80ELb0ELb1ELb1ELb1ELb0ELb1ELb1ELb1EEENS1_21CollectiveEpilogueFwdINS6_IJS8_SA_S9_EEENS6_IJNS7_ILi1EEESI_SI_EEESC_SE_Li256ELb1ELb1ELb1ELb0EEENS1_36VarlenDynamicPersistentTileSchedulerILi128ELi64ELi256ELi256ELb1ELb1ELb0ELb1ELb0ELb1EEEEEEEEEvNT_6ParamsE:
        .type           _ZN7cutlass13device_kernelIN5flash19enable_sm80_to_sm89INS1_16FlashAttnFwdSm80INS1_25CollectiveMainloopFwdSm80ILi8ELi1ELb0EN4cute5tupleIJNS5_1CILi128EEENS7_ILi64EEENS7_ILi192EEEEEELi192ENS_6half_tEfNS_4arch4Sm80ELb0ELb1ELb1ELb1ELb0ELb1ELb1ELb1EEENS1_21CollectiveEpilogueFwdINS6_IJS8_SA_S9_EEENS6_IJNS7_ILi1EEESI_SI_EEESC_SE_Li256ELb1ELb1ELb1ELb0EEENS1_36VarlenDynamicPersistentTileSchedulerILi128ELi64ELi256ELi256ELb1ELb1ELb0ELb1ELb0ELb1EEEEEEEEEvNT_6ParamsE,@function
        .size           _ZN7cutlass13device_kernelIN5flash19enable_sm80_to_sm89INS1_16FlashAttnFwdSm80INS1_25CollectiveMainloopFwdSm80ILi8ELi1ELb0EN4cute5tupleIJNS5_1CILi128EEENS7_ILi64EEENS7_ILi192EEEEEELi192ENS_6half_tEfNS_4arch4Sm80ELb0ELb1ELb1ELb1ELb0ELb1ELb1ELb1EEENS1_21CollectiveEpilogueFwdINS6_IJS8_SA_S9_EEENS6_IJNS7_ILi1EEESI_SI_EEESC_SE_Li256ELb1ELb1ELb1ELb0EEENS1_36VarlenDynamicPersistentTileSchedulerILi128ELi64ELi256ELi256ELb1ELb1ELb0ELb1ELb0ELb1EEEEEEEEEvNT_6ParamsE,(.L_x_23 - _ZN7cutlass13device_kernelIN5flash19enable_sm80_to_sm89INS1_16FlashAttnFwdSm80INS1_25CollectiveMainloopFwdSm80ILi8ELi1ELb0EN4cute5tupleIJNS5_1CILi128EEENS7_ILi64EEENS7_ILi192EEEEEELi192ENS_6half_tEfNS_4arch4Sm80ELb0ELb1ELb1ELb1ELb0ELb1ELb1ELb1EEENS1_21CollectiveEpilogueFwdINS6_IJS8_SA_S9_EEENS6_IJNS7_ILi1EEESI_SI_EEESC_SE_Li256ELb1ELb1ELb1ELb0EEENS1_36VarlenDynamicPersistentTileSchedulerILi128ELi64ELi256ELi256ELb1ELb1ELb0ELb1ELb0ELb1EEEEEEEEEvNT_6ParamsE)
        .other          _ZN7cutlass13device_kernelIN5flash19enable_sm80_to_sm89INS1_16FlashAttnFwdSm80INS1_25CollectiveMainloopFwdSm80ILi8ELi1ELb0EN4cute5tupleIJNS5_1CILi128EEENS7_ILi64EEENS7_ILi192EEEEEELi192ENS_6half_tEfNS_4arch4Sm80ELb0ELb1ELb1ELb1ELb0ELb1ELb1ELb1EEENS1_21CollectiveEpilogueFwdINS6_IJS8_SA_S9_EEENS6_IJNS7_ILi1EEESI_SI_EEESC_SE_Li256ELb1ELb1ELb1ELb0EEENS1_36VarlenDynamicPersistentTileSchedulerILi128ELi64ELi256ELi256ELb1ELb1ELb0ELb1ELb0ELb1EEEEEEEEEvNT_6ParamsE,@"STO_CUDA_ENTRY STV_DEFAULT"
_ZN7cutlass13device_kernelIN5flash19enable_sm80_to_sm89INS1_16FlashAttnFwdSm80INS1_25CollectiveMainloopFwdSm80ILi8ELi1ELb0EN4cute5tupleIJNS5_1CILi128EEENS7_ILi64EEENS7_ILi192EEEEEELi192ENS_6half_tEfNS_4arch4Sm80ELb0ELb1ELb1ELb1ELb0ELb1ELb1ELb1EEENS1_21CollectiveEpilogueFwdINS6_IJS8_SA_S9_EEENS6_IJNS7_ILi1EEESI_SI_EEESC_SE_Li256ELb1ELb1ELb1ELb0EEENS1_36VarlenDynamicPersistentTileSchedulerILi128ELi64ELi256ELi256ELb1ELb1ELb0ELb1ELb0ELb1EEEEEEEEEvNT_6ParamsE:
[----:B------:R-:W-:Y:S01]  /*0000*/  LDC R1, c[0x0][0x28] ;  /* 0x00000a00ff017b82 */ /* 0x000fe20000000800 */
[----:B------:R-:W-:Y:S05]  /*0010*/  EXIT ;  /* 0x000000000000794d */ /* 0x000fea0003800000 */
.L_x_5:
        /* <DEDUP_REMOVED lines=14> */
.L_x_23:


//--------------------- .text._ZN7cutlass13device_kernelIN5flash19enable_sm80_to_sm89INS1_16FlashAttnFwdSm80INS1_25CollectiveMainloopFwdSm80ILi8ELi1ELb1EN4cute5tupleIJNS5_1CILi128EEENS7_ILi96EEENS7_ILi192EEEEEELi192ENS_6half_tEfNS_4arch4Sm80ELb1ELb0ELb1ELb0ELb0ELb0ELb1ELb1EEENS1_21CollectiveEpilogueFwdINS6_IJS8_SA_S9_EEENS6_IJNS7_ILi1EEESI_SI_EEESC_SE_Li256ELb0ELb1ELb1ELb0EEENS1_30DynamicPersistentTileSchedulerILi256ELi256ELb1ELb1ELb0EEEEEEEEEvNT_6ParamsE --------------------------
	.section	.text._ZN7cutlass13device_kernelIN5flash19enable_sm80_to_sm89INS1_16FlashAttnFwdSm80INS1_25CollectiveMainloopFwdSm80ILi8ELi1ELb1EN4cute5tupleIJNS5_1CILi128EEENS7_ILi96EEENS7_ILi192EEEEEELi192ENS_6half_tEfNS_4arch4Sm80ELb1ELb0ELb1ELb0ELb0ELb0ELb1ELb1EEENS1_21CollectiveEpilogueFwdINS6_IJS8_SA_S9_EEENS6_IJNS7_ILi1EEESI_SI_EEESC_SE_Li256ELb0ELb1ELb1ELb0EEENS1_30DynamicPersistentTileSchedulerILi256ELi256ELb1ELb1ELb0EEEEEEEEEvNT_6ParamsE,"ax",@progbits
	.align	128
.text._ZN7cutlass13device_kernelIN5flash19enable_sm80_to_sm89INS1_16FlashAttnFwdSm80INS1_25CollectiveMainloopFwdSm80ILi8ELi1ELb1EN4cute5tupleIJNS5_1CILi128EEENS7_ILi96EEENS7_ILi192EEEEEELi192ENS_6half_tEfNS_4arch4Sm80ELb1ELb0ELb1ELb0ELb0ELb0ELb1ELb1EEENS1_21CollectiveEpilogueFwdINS6_IJS8_SA_S9_EEENS6_IJNS7_ILi1EEESI_SI_EEESC_SE_Li256ELb0ELb1ELb1ELb0EEENS1_30DynamicPersistentTileSchedulerILi256ELi256ELb1ELb1ELb0EEEEEEEEEvNT_6ParamsE:
        .type           _ZN7cutlass13device_kernelIN5flash19enable_sm80_to_sm89INS1_16FlashAttnFwdSm80INS1_25CollectiveMainloopFwdSm80ILi8ELi1ELb1EN4cute5tupleIJNS5_1CILi128EEENS7_ILi96EEENS7_ILi192EEEEEELi192ENS_6half_tEfNS_4arch4Sm80ELb1ELb0ELb1ELb0ELb0ELb0ELb1ELb1EEENS1_21CollectiveEpilogueFwdINS6_IJS8_SA_S9_EEENS6_IJNS7_ILi1EEESI_SI_EEESC_SE_Li256ELb0ELb1ELb1ELb0EEENS1_30DynamicPersistentTileSchedulerILi256ELi256ELb1ELb1ELb0EEEEEEEEEvNT_6ParamsE,@function
        .size           _ZN7cutlass13device_kernelIN5flash19enable_sm80_to_sm89INS1_16FlashAttnFwdSm80INS1_25CollectiveMainloopFwdSm80ILi8ELi1ELb1EN4cute5tupleIJNS5_1CILi128EEENS7_ILi96EEENS7_ILi192EEEEEELi192ENS_6half_tEfNS_4arch4Sm80ELb1ELb0ELb1ELb0ELb0ELb0ELb1ELb1EEENS1_21CollectiveEpilogueFwdINS6_IJS8_SA_S9_EEENS6_IJNS7_ILi1EEESI_SI_EEESC_SE_Li256ELb0ELb1ELb1ELb0EEENS1_30DynamicPersistentTileSchedulerILi256ELi256ELb1ELb1ELb0EEEEEEEEEvNT_6ParamsE,(.L_x_24 - _ZN7cutlass13device_kernelIN5flash19enable_sm80_to_sm89INS1_16FlashAttnFwdSm80INS1_25CollectiveMainloopFwdSm80ILi8ELi1ELb1EN4cute5tupleIJNS5_1CILi128EEENS7_ILi96EEENS7_ILi192EEEEEELi192ENS_6half_tEfNS_4arch4Sm80ELb1ELb0ELb1ELb0ELb0ELb0ELb1ELb1EEENS1_21CollectiveEpilogueFwdINS6_IJS8_SA_S9_EEENS6_IJNS7_ILi1EEESI_SI_EEESC_SE_Li256ELb0ELb1ELb1ELb0EEENS1_30DynamicPersistentTileSchedulerILi256ELi256ELb1ELb1ELb0EEEEEEEEEvNT_6ParamsE)
        .other          _ZN7cutlass13device_kernelIN5flash19enable_sm80_to_sm89INS1_16FlashAttnFwdSm80INS1_25CollectiveMainloopFwdSm80ILi8ELi1ELb1EN4cute5tupleIJNS5_1CILi128EEENS7_ILi96EEENS7_ILi192EEEEEELi192ENS_6half_tEfNS_4arch4Sm80ELb1ELb0ELb1ELb0ELb0ELb0ELb1ELb1EEENS1_21CollectiveEpilogueFwdINS6_IJS8_SA_S9_EEENS6_IJNS7_ILi1EEESI_SI_EEESC_SE_Li256ELb0ELb1ELb1ELb0EEENS1_30DynamicPersistentTileSchedulerILi256ELi256ELb1ELb1ELb0EEEEEEEEEvNT_6ParamsE,@"STO_CUDA_ENTRY STV_DEFAULT"
_ZN7cutlass13device_kernelIN5flash19enable_sm80_to_sm89INS1_16FlashAttnFwdSm80INS1_25CollectiveMainloopFwdSm80ILi8ELi1ELb1EN4cute5tupleIJNS5_1CILi128EEENS7_ILi96EEENS7_ILi192EEEEEELi192ENS_6half_tEfNS_4arch4Sm80ELb1ELb0ELb1ELb0ELb0ELb0ELb1ELb1EEENS1_21CollectiveEpilogueFwdINS6_IJS8_SA_S9_EEENS6_IJNS7_ILi1EEESI_SI_EEESC_SE_Li256ELb0ELb1ELb1ELb0EEENS1_30DynamicPersistentTileSchedulerILi256ELi256ELb1ELb1ELb0EEEEEEEEEvNT_6ParamsE:
[----:B------:R-:W-:Y:S01]  /*0000*/  LDC R1, c[0x0][0x28] ;  /* 0x00000a00ff017b82 */ /* 0x000fe20000000800 */
[----:B------:R-:W-:Y:S05]  /*0010*/  EXIT ;  /* 0x000000000000794d */ /* 0x000fea0003800000 */
.L_x_6:
        /* <DEDUP_REMOVED lines=14> */
.L_x_24:


//--------------------- .text._ZN7cutlass13device_kernelIN5flash19enable_sm80_to_sm89INS1_16FlashAttnFwdSm80INS1_25CollectiveMainloopFwdSm80ILi8ELi1ELb0EN4cute5tupleIJNS5_1CILi128EEENS7_ILi64EEENS7_ILi192EEEEEELi192ENS_6half_tEfNS_4arch4Sm80ELb1ELb0ELb1ELb1ELb0ELb0ELb1ELb1EEENS1_21CollectiveEpilogueFwdINS6_IJS8_SA_S9_EEENS6_IJNS7_ILi1EEESI_SI_EEESC_SE_Li256ELb1ELb1ELb1ELb0EEENS1_36VarlenDynamicPersistentTileSchedulerILi128ELi64ELi256ELi256ELb1ELb1ELb0ELb1ELb1ELb1EEEEEEEEEvNT_6ParamsE --------------------------
	.section	.text._ZN7cutlass13device_kernelIN5flash19enable_sm80_to_sm89INS1_16FlashAttnFwdSm80INS1_25CollectiveMainloopFwdSm80ILi8ELi1ELb0EN4cute5tupleIJNS5_1CILi128EEENS7_ILi64EEENS7_ILi192EEEEEELi192ENS_6half_tEfNS_4arch4Sm80ELb1ELb0ELb1ELb1ELb0ELb0ELb1ELb1EEENS1_21CollectiveEpilogueFwdINS6_IJS8_SA_S9_EEENS6_IJNS7_ILi1EEESI_SI_EEESC_SE_Li256ELb1ELb1ELb1ELb0EEENS1_36VarlenDynamicPersistentTileSchedulerILi128ELi64ELi256ELi256ELb1ELb1ELb0ELb1ELb1ELb1EEEEEEEEEvNT_6ParamsE,"ax",@progbits
	.align	128
.text._ZN7cutlass13device_kernelIN5flash19enable_sm80_to_sm89INS1_16FlashAttnFwdSm80INS1_25CollectiveMainloopFwdSm80ILi8ELi1ELb0EN4cute5tupleIJNS5_1CILi128EEENS7_ILi64EEENS7_ILi192EEEEEELi192ENS_6half_tEfNS_4arch4Sm80ELb1ELb0ELb1ELb1ELb0ELb0ELb1ELb1EEENS1_21CollectiveEpilogueFwdINS6_IJS8_SA_S9_EEENS6_IJNS7_ILi1EEESI_SI_EEESC_SE_Li256ELb1ELb1ELb1ELb0EEENS1_36VarlenDynamicPersistentTileSchedulerILi128ELi64ELi256ELi256ELb1ELb1ELb0ELb1ELb1ELb1EEEEEEEEEvNT_6ParamsE:
        .type           _ZN7cutlass13device_kernelIN5flash19enable_sm80_to_sm89INS1_16FlashAttnFwdSm80INS1_25CollectiveMainloopFwdSm80ILi8ELi1ELb0EN4cute5tupleIJNS5_1CILi128EEENS7_ILi64EEENS7_ILi192EEEEEELi192ENS_6half_tEfNS_4arch4Sm80ELb1ELb0ELb1ELb1ELb0ELb0ELb1ELb1EEENS1_21CollectiveEpilogueFwdINS6_IJS8_SA_S9_EEENS6_IJNS7_ILi1EEESI_SI_EEESC_SE_Li256ELb1ELb1ELb1ELb0EEENS1_36VarlenDynamicPersistentTileSchedulerILi128ELi64ELi256ELi256ELb1ELb1ELb0ELb1ELb1ELb1EEEEEEEEEvNT_6ParamsE,@function
        .size           _ZN7cutlass13device_kernelIN5flash19enable_sm80_to_sm89INS1_16FlashAttnFwdSm80INS1_25CollectiveMainloopFwdSm80ILi8ELi1ELb0EN4cute5tupleIJNS5_1CILi128EEENS7_ILi64EEENS7_ILi192EEEEEELi192ENS_6half_tEfNS_4arch4Sm80ELb1ELb0ELb1ELb1ELb0ELb0ELb1ELb1EEENS1_21CollectiveEpilogueFwdINS6_IJS8_SA_S9_EEENS6_IJNS7_ILi1EEESI_SI_EEESC_SE_Li256ELb1ELb1ELb1ELb0EEENS1_36VarlenDynamicPersistentTileSchedulerILi128ELi64ELi256ELi256ELb1ELb1ELb0ELb1ELb1ELb1EEEEEEEEEvNT_6ParamsE,(.L_x_25 - _ZN7cutlass13device_kernelIN5flash19enable_sm80_to_sm89INS1_16FlashAttnFwdSm80INS1_25CollectiveMainloopFwdSm80ILi8ELi1ELb0EN4cute5tupleIJNS5_1CILi128EEENS7_ILi64EEENS7_ILi192EEEEEELi192ENS_6half_tEfNS_4arch4Sm80ELb1ELb0ELb1ELb1ELb0ELb0ELb1ELb1EEENS1_21CollectiveEpilogueFwdINS6_IJS8_SA_S9_EEENS6_IJNS7_ILi1EEESI_SI_EEESC_SE_Li256ELb1ELb1ELb1ELb0EEENS1_36VarlenDynamicPersistentTileSchedulerILi128ELi64ELi256ELi256ELb1ELb1ELb0ELb1ELb1ELb1EEEEEEEEEvNT_6ParamsE)
        .other          _ZN7cutlass13device_kernelIN5flash19enable_sm80_to_sm89INS1_16FlashAttnFwdSm80INS1_25CollectiveMainloopFwdSm80ILi8ELi1ELb0EN4cute5tupleIJNS5_1CILi128EEENS7_ILi64EEENS7_ILi192EEEEEELi192ENS_6half_tEfNS_4arch4Sm80ELb1ELb0ELb1ELb1ELb0ELb0ELb1ELb1EEENS1_21CollectiveEpilogueFwdINS6_IJS8_SA_S9_EEENS6_IJNS7_ILi1EEESI_SI_EEESC_SE_Li256ELb1ELb1ELb1ELb0EEENS1_36VarlenDynamicPersistentTileSchedulerILi128ELi64ELi256ELi256ELb1ELb1ELb0ELb1ELb1ELb1EEEEEEEEEvNT_6ParamsE,@"STO_CUDA_ENTRY STV_DEFAULT"
_ZN7cutlass13device_kernelIN5flash19enable_sm80_to_sm89INS1_16FlashAttnFwdSm80INS1_25CollectiveMainloopFwdSm80ILi8ELi1ELb0EN4cute5tupleIJNS5_1CILi128EEENS7_ILi64EEENS7_ILi192EEEEEELi192ENS_6half_tEfNS_4arch4Sm80ELb1ELb0ELb1ELb1ELb0ELb0ELb1ELb1EEENS1_21CollectiveEpilogueFwdINS6_IJS8_SA_S9_EEENS6_IJNS7_ILi1EEESI_SI_EEESC_SE_Li256ELb1ELb1ELb1ELb0EEENS1_36VarlenDynamicPersistentTileSchedulerILi128ELi64ELi256ELi256ELb1ELb1ELb0ELb1ELb1ELb1EEEEEEEEEvNT_6ParamsE:
[----:B------:R-:W-:Y:S01]  /*0000*/  LDC R1, c[0x0][0x28] ;  /* 0x00000a00ff017b82 */ /* 0x000fe20000000800 */
[----:B------:R-:W-:Y:S05]  /*0010*/  EXIT ;  /* 0x000000000000794d */ /* 0x000fea0003800000 */
.L_x_7:
        /* <DEDUP_REMOVED lines=14> */
.L_x_25:


//--------------------- .text._ZN7cutlass13device_kernelIN5flash19enable_sm80_to_sm89INS1_16FlashAttnFwdSm80INS1_25CollectiveMainloopFwdSm80ILi8ELi1ELb0EN4cute5tupleIJNS5_1CILi128EEENS7_ILi64EEENS7_ILi192EEEEEELi192ENS_6half_tEfNS_4arch4Sm80ELb1ELb0ELb1ELb1ELb0ELb1ELb1ELb1EEENS1_21CollectiveEpilogueFwdINS6_IJS8_SA_S9_EEENS6_IJNS7_ILi1EEESI_SI_EEESC_SE_Li256ELb1ELb1ELb1ELb0EEENS1_36VarlenDynamicPersistentTileSchedulerILi128ELi64ELi256ELi256ELb1ELb1ELb0ELb1ELb1ELb1EEEEEEEEEvNT_6ParamsE --------------------------
	.section	.text._ZN7cutlass13device_kernelIN5flash19enable_sm80_to_sm89INS1_16FlashAttnFwdSm80INS1_25CollectiveMainloopFwdSm80ILi8ELi1ELb0EN4cute5tupleIJNS5_1CILi128EEENS7_ILi64EEENS7_ILi192EEEEEELi192ENS_6half_tEfNS_4arch4Sm80ELb1ELb0ELb1ELb1ELb0ELb1ELb1ELb1EEENS1_21CollectiveEpilogueFwdINS6_IJS8_SA_S9_EEENS6_IJNS7_ILi1EEESI_SI_EEESC_SE_Li256ELb1ELb1ELb1ELb0EEENS1_36VarlenDynamicPersistentTileSchedulerILi128ELi64ELi256ELi256ELb1ELb1ELb0ELb1ELb1ELb1EEEEEEEEEvNT_6ParamsE,"ax",@progbits
	.align	128
.text._ZN7cutlass13device_kernelIN5flash19enable_sm80_to_sm89INS1_16FlashAttnFwdSm80INS1_25CollectiveMainloopFwdSm80ILi8ELi1ELb0EN4cute5tupleIJNS5_1CILi128EEENS7_ILi64EEENS7_ILi192EEEEEELi192ENS_6half_tEfNS_4arch4Sm80ELb1ELb0ELb1ELb1ELb0ELb1ELb1ELb1EEENS1_21CollectiveEpilogueFwdINS6_IJS8_SA_S9_EEENS6_IJNS7_ILi1EEESI_SI_EEESC_SE_Li256ELb1ELb1ELb1ELb0EEENS1_36VarlenDynamicPersistentTileSchedulerILi128ELi64ELi256ELi256ELb1ELb1ELb0ELb1ELb1ELb1EEEEEEEEEvNT_6ParamsE:
        .type           _ZN7cutlass13device_kernelIN5flash19enable_sm80_to_sm89INS1_16FlashAttnFwdSm80INS1_25CollectiveMainloopFwdSm80ILi8ELi1ELb0EN4cute5tupleIJNS5_1CILi128EEENS7_ILi64EEENS7_ILi192EEEEEELi192ENS_6half_tEfNS_4arch4Sm80ELb1ELb0ELb1ELb1ELb0ELb1ELb1ELb1EEENS1_21CollectiveEpilogueFwdINS6_IJS8_SA_S9_EEENS6_IJNS7_ILi1EEESI_SI_EEESC_SE_Li256ELb1ELb1ELb1ELb0EEENS1_36VarlenDynamicPersistentTileSchedulerILi128ELi64ELi256ELi256ELb1ELb1ELb0ELb1ELb1ELb1EEEEEEEEEvNT_6ParamsE,@function
        .size           _ZN7cutlass13device_kernelIN5flash19enable_sm80_to_sm89INS1_16FlashAttnFwdSm80INS1_25CollectiveMainloopFwdSm80ILi8ELi1ELb0EN4cute5tupleIJNS5_1CILi128EEENS7_ILi64EEENS7_ILi192EEEEEELi192ENS_6half_tEfNS_4arch4Sm80ELb1ELb0ELb1ELb1ELb0ELb1ELb1ELb1EEENS1_21CollectiveEpilogueFwdINS6_IJS8_SA_S9_EEENS6_IJNS7_ILi1EEESI_SI_EEESC_SE_Li256ELb1ELb1ELb1ELb0EEENS1_36VarlenDynamicPersistentTileSchedulerILi128ELi64ELi256ELi256ELb1ELb1ELb0ELb1ELb1ELb1EEEEEEEEEvNT_6ParamsE,(.L_x_26 - _ZN7cutlass13device_kernelIN5flash19enable_sm80_to_sm89INS1_16FlashAttnFwdSm80INS1_25CollectiveMainloopFwdSm80ILi8ELi1ELb0EN4cute5tupleIJNS5_1CILi128EEENS7_ILi64EEENS7_ILi192EEEEEELi192ENS_6half_tEfNS_4arch4Sm80ELb1ELb0ELb1ELb1ELb0ELb1ELb1ELb1EEENS1_21CollectiveEpilogueFwdINS6_IJS8_SA_S9_EEENS6_IJNS7_ILi1EEESI_SI_EEESC_SE_Li256ELb1ELb1ELb1ELb0EEENS1_36VarlenDynamicPersistentTileSchedulerILi128ELi64ELi256ELi256ELb1ELb1ELb0ELb1ELb1ELb1EEEEEEEEEvNT_6ParamsE)
        .other          _ZN7cutlass13device_kernelIN5flash19enable_sm80_to_sm89INS1_16FlashAttnFwdSm80INS1_25CollectiveMainloopFwdSm80ILi8ELi1ELb0EN4cute5tupleIJNS5_1CILi128EEENS7_ILi64EEENS7_ILi192EEEEEELi192ENS_6half_tEfNS_4arch4Sm80ELb1ELb0ELb1ELb1ELb0ELb1ELb1ELb1EEENS1_21CollectiveEpilogueFwdINS6_IJS8_SA_S9_EEENS6_IJNS7_ILi1EEESI_SI_EEESC_SE_Li256ELb1ELb1ELb1ELb0EEENS1_36VarlenDynamicPersistentTileSchedulerILi128ELi64ELi256ELi256ELb1ELb1ELb0ELb1ELb1ELb1EEEEEEEEEvNT_6ParamsE,@"STO_CUDA_ENTRY STV_DEFAULT"
_ZN7cutlass13device_kernelIN5flash19enable_sm80_to_sm89INS1_16FlashAttnFwdSm80INS1_25CollectiveMainloopFwdSm80ILi8ELi1ELb0EN4cute5tupleIJNS5_1CILi128EEENS7_ILi64EEENS7_ILi192EEEEEELi192ENS_6half_tEfNS_4arch4Sm80ELb1ELb0ELb1ELb1ELb0ELb1ELb1ELb1EEENS1_21CollectiveEpilogueFwdINS6_IJS8_SA_S9_EEENS6_IJNS7_ILi1EEESI_SI_EEESC_SE_Li256ELb1ELb1ELb1ELb0EEENS1_36VarlenDynamicPersistentTileSchedulerILi128ELi64ELi256ELi256ELb1ELb1ELb0ELb1ELb1ELb1EEEEEEEEEvNT_6ParamsE:
[----:B------:R-:W-:Y:S01]  /*0000*/  LDC R1, c[0x0][0x28] ;  /* 0x00000a00ff017b82 */ /* 0x000fe20000000800 */
[----:B------:R-:W-:Y:S05]  /*0010*/  EXIT ;  /* 0x000000000000794d */ /* 0x000fea0003800000 */
.L_x_8:
        /* <DEDUP_REMOVED lines=14> */
.L_x_26:


//--------------------- .text._ZN7cutlass13device_kernelIN5flash19enable_sm80_to_sm89INS1_16FlashAttnFwdSm80INS1_25CollectiveMainloopFwdSm80ILi8ELi2ELb1EN4cute5tupleIJNS5_1CILi128EEENS7_ILi96EEENS7_ILi192EEEEEELi192ENS_6half_tEfNS_4arch4Sm80ELb0ELb0ELb1ELb0ELb0ELb0ELb1ELb1EEENS1_21CollectiveEpilogueFwdINS6_IJS8_SA_S9_EEENS6_IJNS7_ILi1EEESI_SI_EEESC_SE_Li256ELb0ELb1ELb1ELb0EEENS1_19SingleTileSchedulerILb0ELb1ELb1ELi128EEEEEEEEEvNT_6ParamsE --------------------------
	.section	.text._ZN7cutlass13device_kernelIN5flash19enable_sm80_to_sm89INS1_16FlashAttnFwdSm80INS1_25CollectiveMainloopFwdSm80ILi8ELi2ELb1EN4cute5tupleIJNS5_1CILi128EEENS7_ILi96EEENS7_ILi192EEEEEELi192ENS_6half_tEfNS_4arch4Sm80ELb0ELb0ELb1ELb0ELb0ELb0ELb1ELb1EEENS1_21CollectiveEpilogueFwdINS6_IJS8_SA_S9_EEENS6_IJNS7_ILi1EEESI_SI_EEESC_SE_Li256ELb0ELb1ELb1ELb0EEENS1_19SingleTileSchedulerILb0ELb1ELb1ELi128EEEEEEEEEvNT_6ParamsE,"ax",@progbits
	.align	128
.text._ZN7cutlass13device_kernelIN5flash19enable_sm80_to_sm89INS1_16FlashAttnFwdSm80INS1_25CollectiveMainloopFwdSm80ILi8ELi2ELb1EN4cute5tupleIJNS5_1CILi128EEENS7_ILi96EEENS7_ILi192EEEEEELi192ENS_6half_tEfNS_4arch4Sm80ELb0ELb0ELb1ELb0ELb0ELb0ELb1ELb1EEENS1_21CollectiveEpilogueFwdINS6_IJS8_SA_S9_EEENS6_IJNS7_ILi1EEESI_SI_EEESC_SE_Li256ELb0ELb1ELb1ELb0EEENS1_19SingleTileSchedulerILb0ELb1ELb1ELi128EEEEEEEEEvNT_6ParamsE:
        .type           _ZN7cutlass13device_kernelIN5flash19enable_sm80_to_sm89INS1_16FlashAttnFwdSm80INS1_25CollectiveMainloopFwdSm80ILi8ELi2ELb1EN4cute5tupleIJNS5_1CILi128EEENS7_ILi96EEENS7_ILi192EEEEEELi192ENS_6half_tEfNS_4arch4Sm80ELb0ELb0ELb1ELb0ELb0ELb0ELb1ELb1EEENS1_21CollectiveEpilogueFwdINS6_IJS8_SA_S9_EEENS6_IJNS7_ILi1EEESI_SI_EEESC_SE_Li256ELb0ELb1ELb1ELb0EEENS1_19SingleTileSchedulerILb0ELb1ELb1ELi128EEEEEEEEEvNT_6ParamsE,@function
        .size           _ZN7cutlass13device_kernelIN5flash19enable_sm80_to_sm89INS1_16FlashAttnFwdSm80INS1_25CollectiveMainloopFwdSm80ILi8ELi2ELb1EN4cute5tupleIJNS5_1CILi128EEENS7_ILi96EEENS7_ILi192EEEEEELi192ENS_6half_tEfNS_4arch4Sm80ELb0ELb0ELb1ELb0ELb0ELb0ELb1ELb1EEENS1_21CollectiveEpilogueFwdINS6_IJS8_SA_S9_EEENS6_IJNS7_ILi1EEESI_SI_EEESC_SE_Li256ELb0ELb1ELb1ELb0EEENS1_19SingleTileSchedulerILb0ELb1ELb1ELi128EEEEEEEEEvNT_6ParamsE,(.L_x_27 - _ZN7cutlass13device_kernelIN5flash19enable_sm80_to_sm89INS1_16FlashAttnFwdSm80INS1_25CollectiveMainloopFwdSm80ILi8ELi2ELb1EN4cute5tupleIJNS5_1CILi128EEENS7_ILi96EEENS7_ILi192EEEEEELi192ENS_6half_tEfNS_4arch4Sm80ELb0ELb0ELb1ELb0ELb0ELb0ELb1ELb1EEENS1_21CollectiveEpilogueFwdINS6_IJS8_SA_S9_EEENS6_IJNS7_ILi1EEESI_SI_EEESC_SE_Li256ELb0ELb1ELb1ELb0EEENS1_19SingleTileSchedulerILb0ELb1ELb1ELi128EEEEEEEEEvNT_6ParamsE)
        .other          _ZN7cutlass13device_kernelIN5flash19enable_sm80_to_sm89INS1_16FlashAttnFwdSm80INS1_25CollectiveMainloopFwdSm80ILi8ELi2ELb1EN4cute5tupleIJNS5_1CILi128EEENS7_ILi96EEENS7_ILi192EEEEEELi192ENS_6half_tEfNS_4arch4Sm80ELb0ELb0ELb1ELb0ELb0ELb0ELb1ELb1EEENS1_21CollectiveEpilogueFwdINS6_IJS8_SA_S9_EEENS6_IJNS7_ILi1EEESI_SI_EEESC_SE_Li256ELb0ELb1ELb1ELb0EEENS1_19SingleTileSchedulerILb0ELb1ELb1ELi128EEEEEEEEEvNT_6ParamsE,@"STO_CUDA_ENTRY STV_DEFAULT"
_ZN7cutlass13device_kernelIN5flash19enable_sm80_to_sm89INS1_16FlashAttnFwdSm80INS1_25CollectiveMainloopFwdSm80ILi8ELi2ELb1EN4cute5tupleIJNS5_1CILi128EEENS7_ILi96EEENS7_ILi192EEEEEELi192ENS_6half_tEfNS_4arch4Sm80ELb0ELb0ELb1ELb0ELb0ELb0ELb1ELb1EEENS1_21CollectiveEpilogueFwdINS6_IJS8_SA_S9_EEENS6_IJNS7_ILi1EEESI_SI_EEESC_SE_Li256ELb0ELb1ELb1ELb0EEENS1_19SingleTileSchedulerILb0ELb1ELb1ELi128EEEEEEEEEvNT_6ParamsE:
[----:B------:R-:W-:Y:S01]  /*0000*/  LDC R1, c[0x0][0x28] ;  /* 0x00000a00ff017b82 */ /* 0x000fe20000000800 */
[----:B------:R-:W-:Y:S05]  /*0010*/  EXIT ;  /* 0x000000000000794d */ /* 0x000fea0003800000 */
.L_x_9:
        /* <DEDUP_REMOVED lines=14> */
.L_x_27:


//--------------------- .text._ZN7cutlass13device_kernelIN5flash19enable_sm80_to_sm89INS1_16FlashAttnFwdSm80INS1_25CollectiveMainloopFwdSm80ILi8ELi2ELb0EN4cute5tupleIJNS5_1CILi128EEENS7_ILi64EEENS7_ILi192EEEEEELi192ENS_6half_tEfNS_4arch4Sm80ELb0ELb0ELb1ELb1ELb0ELb0ELb1ELb1EEENS1_21CollectiveEpilogueFwdINS6_IJS8_SA_S9_EEENS6_IJNS7_ILi1EEESI_SI_EEESC_SE_Li256ELb1ELb1ELb1ELb0EEENS1_36VarlenDynamicPersistentTileSchedulerILi128ELi64ELi256ELi256ELb1ELb1ELb0ELb0ELb1ELb1EEEEEEEEEvNT_6ParamsE --------------------------
	.section	.text._ZN7cutlass13device_kernelIN5flash19enable_sm80_to_sm89INS1_16FlashAttnFwdSm80INS1_25CollectiveMainloopFwdSm80ILi8ELi2ELb0EN4cute5tupleIJNS5_1CILi128EEENS7_ILi64EEENS7_ILi192EEEEEELi192ENS_6half_tEfNS_4arch4Sm80ELb0ELb0ELb1ELb1ELb0ELb0ELb1ELb1EEENS1_21CollectiveEpilogueFwdINS6_IJS8_SA_S9_EEENS6_IJNS7_ILi1EEESI_SI_EEESC_SE_Li256ELb1ELb1ELb1ELb0EEENS1_36VarlenDynamicPersistentTileSchedulerILi128ELi64ELi256ELi256ELb1ELb1ELb0ELb0ELb1ELb1EEEEEEEEEvNT_6ParamsE,"ax",@progbits
	.align	128
.text._ZN7cutlass13device_kernelIN5flash19enable_sm80_to_sm89INS1_16FlashAttnFwdSm80INS1_25CollectiveMainloopFwdSm80ILi8ELi2ELb0EN4cute5tupleIJNS5_1CILi128EEENS7_ILi64EEENS7_ILi192EEEEEELi192ENS_6half_tEfNS_4arch4Sm80ELb0ELb0ELb1ELb1ELb0ELb0ELb1ELb1EEENS1_21CollectiveEpilogueFwdINS6_IJS8_SA_S9_EEENS6_IJNS7_ILi1EEESI_SI_EEESC_SE_Li256ELb1ELb1ELb1ELb0EEENS1_36VarlenDynamicPersistentTileSchedulerILi128ELi64ELi256ELi256ELb1ELb1ELb0ELb0ELb1ELb1EEEEEEEEEvNT_6ParamsE:
        .type           _ZN7cutlass13device_kernelIN5flash19enable_sm80_to_sm89INS1_16FlashAttnFwdSm80INS1_25CollectiveMainloopFwdSm80ILi8ELi2ELb0EN4cute5tupleIJNS5_1CILi128EEENS7_ILi64EEENS7_ILi192EEEEEELi192ENS_6half_tEfNS_4arch4Sm80ELb0ELb0ELb1ELb1ELb0ELb0ELb1ELb1EEENS1_21CollectiveEpilogueFwdINS6_IJS8_SA_S9_EEENS6_IJNS7_ILi1EEESI_SI_EEESC_SE_Li256ELb1ELb1ELb1ELb0EEENS1_36VarlenDynamicPersistentTileSchedulerILi128ELi64ELi256ELi256ELb1ELb1ELb0ELb0ELb1ELb1EEEEEEEEEvNT_6ParamsE,@function
        .size           _ZN7cutlass13device_kernelIN5flash19enable_sm80_to_sm89INS1_16FlashAttnFwdSm80INS1_25CollectiveMainloopFwdSm80ILi8ELi2ELb0EN4cute5tupleIJNS5_1CILi128EEENS7_ILi64EEENS7_ILi192EEEEEELi192ENS_6half_tEfNS_4arch4Sm80ELb0ELb0ELb1ELb1ELb0ELb0ELb1ELb1EEENS1_21CollectiveEpilogueFwdINS6_IJS8_SA_S9_EEENS6_IJNS7_ILi1EEESI_SI_EEESC_SE_Li256ELb1ELb1ELb1ELb0EEENS1_36VarlenDynamicPersistentTileSchedulerILi128ELi64ELi256ELi256ELb1ELb1ELb0ELb0ELb1ELb1EEEEEEEEEvNT_6ParamsE,(.L_x_28 - _ZN7cutlass13device_kernelIN5flash19enable_sm80_to_sm89INS1_16FlashAttnFwdSm80INS1_25CollectiveMainloopFwdSm80ILi8ELi2ELb0EN4cute5tupleIJNS5_1CILi128EEENS7_ILi64EEENS7_ILi192EEEEEELi192ENS_6half_tEfNS_4arch4Sm80ELb0ELb0ELb1ELb1ELb0ELb0ELb1ELb1EEENS1_21CollectiveEpilogueFwdINS6_IJS8_SA_S9_EEENS6_IJNS7_ILi1EEESI_SI_EEESC_SE_Li256ELb1ELb1ELb1ELb0EEENS1_36VarlenDynamicPersistentTileSchedulerILi128ELi64ELi256ELi256ELb1ELb1ELb0ELb0ELb1ELb1EEEEEEEEEvNT_6ParamsE)
        .other          _ZN7cutlass13device_kernelIN5flash19enable_sm80_to_sm89INS1_16FlashAttnFwdSm80INS1_25CollectiveMainloopFwdSm80ILi8ELi2ELb0EN4cute5tupleIJNS5_1CILi128EEENS7_ILi64EEENS7_ILi192EEEEEELi192ENS_6half_tEfNS_4arch4Sm80ELb0ELb0ELb1ELb1ELb0ELb0ELb1ELb1EEENS1_21CollectiveEpilogueFwdINS6_IJS8_SA_S9_EEENS6_IJNS7_ILi1EEESI_SI_EEESC_SE_Li256ELb1ELb1ELb1ELb0EEENS1_36VarlenDynamicPersistentTileSchedulerILi128ELi64ELi256ELi256ELb1ELb1ELb0ELb0ELb1ELb1EEEEEEEEEvNT_6ParamsE,@"STO_CUDA_ENTRY STV_DEFAULT"
_ZN7cutlass13device_kernelIN5flash19enable_sm80_to_sm89INS1_16FlashAttnFwdSm80INS1_25CollectiveMainloopFwdSm80ILi8ELi2ELb0EN4cute5tupleIJNS5_1CILi128EEENS7_ILi64EEENS7_ILi192EEEEEELi192ENS_6half_tEfNS_4arch4Sm80ELb0ELb0ELb1ELb1ELb0ELb0ELb1ELb1EEENS1_21CollectiveEpilogueFwdINS6_IJS8_SA_S9_EEENS6_IJNS7_ILi1EEESI_SI_EEESC_SE_Li256ELb1ELb1ELb1ELb0EEENS1_36VarlenDynamicPersistentTileSchedulerILi128ELi64ELi256ELi256ELb1ELb1ELb0ELb0ELb1ELb1EEEEEEEEEvNT_6ParamsE:
[----:B------:R-:W-:Y:S01]  /*0000*/  LDC R1, c[0x0][0x28] ;  /* 0x00000a00ff017b82 */ /* 0x000fe20000000800 */
[----:B------:R-:W-:Y:S05]  /*0010*/  EXIT ;  /* 0x000000000000794d */ /* 0x000fea0003800000 */
.L_x_10:
        /* <DEDUP_REMOVED lines=14> */
.L_x_28:


//--------------------- .text._ZN7cutlass13device_kernelIN5flash19enable_sm80_to_sm89INS1_16FlashAttnFwdSm80INS1_25CollectiveMainloopFwdSm80ILi8ELi2ELb0EN4cute5tupleIJNS5_1CILi128EEENS7_ILi64EEENS7_ILi192EEEEEELi192ENS_6half_tEfNS_4arch4Sm80ELb0ELb0ELb1ELb1ELb0ELb1ELb1ELb1EEENS1_21CollectiveEpilogueFwdINS6_IJS8_SA_S9_EEENS6_IJNS7_ILi1EEESI_SI_EEESC_SE_Li256ELb1ELb1ELb1ELb0EEENS1_36VarlenDynamicPersistentTileSchedulerILi128ELi64ELi256ELi256ELb1ELb1ELb0ELb0ELb1ELb1EEEEEEEEEvNT_6ParamsE --------------------------
	.section	.text._ZN7cutlass13device_kernelIN5flash19enable_sm80_to_sm89INS1_16FlashAttnFwdSm80INS1_25CollectiveMainloopFwdSm80ILi8ELi2ELb0EN4cute5tupleIJNS5_1CILi128EEENS7_ILi64EEENS7_ILi192EEEEEELi192ENS_6half_tEfNS_4arch4Sm80ELb0ELb0ELb1ELb1ELb0ELb1ELb1ELb1EEENS1_21CollectiveEpilogueFwdINS6_IJS8_SA_S9_EEENS6_IJNS7_ILi1EEESI_SI_EEESC_SE_Li256ELb1ELb1ELb1ELb0EEENS1_36VarlenDynamicPersistentTileSchedulerILi128ELi64ELi256ELi256ELb1ELb1ELb0ELb0ELb1ELb1EEEEEEEEEvNT_6ParamsE,"ax",@progbits
	.align	128
.text._ZN7cutlass13device_kernelIN5flash19enable_sm80_to_sm89INS1_16FlashAttnFwdSm80INS1_25CollectiveMainloopFwdSm80ILi8ELi2ELb0EN4cute5tupleIJNS5_1CILi128EEENS7_ILi64EEENS7_ILi192EEEEEELi192ENS_6half_tEfNS_4arch4Sm80ELb0ELb0ELb1ELb1ELb0ELb1ELb1ELb1EEENS1_21CollectiveEpilogueFwdINS6_IJS8_SA_S9_EEENS6_IJNS7_ILi1EEESI_SI_EEESC_SE_Li256ELb1ELb1ELb1ELb0EEENS1_36VarlenDynamicPersistentTileSchedulerILi128ELi64ELi256ELi256ELb1ELb1ELb0ELb0ELb1ELb1EEEEEEEEEvNT_6ParamsE:
        .type           _ZN7cutlass13device_kernelIN5flash19enable_sm80_to_sm89INS1_16FlashAttnFwdSm80INS1_25CollectiveMainloopFwdSm80ILi8ELi2ELb0EN4cute5tupleIJNS5_1CILi128EEENS7_ILi64EEENS7_ILi192EEEEEELi192ENS_6half_tEfNS_4arch4Sm80ELb0ELb0ELb1ELb1ELb0ELb1ELb1ELb1EEENS1_21CollectiveEpilogueFwdINS6_IJS8_SA_S9_EEENS6_IJNS7_ILi1EEESI_SI_EEESC_SE_Li256ELb1ELb1ELb1ELb0EEENS1_36VarlenDynamicPersistentTileSchedulerILi128ELi64ELi256ELi256ELb1ELb1ELb0ELb0ELb1ELb1EEEEEEEEEvNT_6ParamsE,@function
        .size           _ZN7cutlass13device_kernelIN5flash19enable_sm80_to_sm89INS1_16FlashAttnFwdSm80INS1_25CollectiveMainloopFwdSm80ILi8ELi2ELb0EN4cute5tupleIJNS5_1CILi128EEENS7_ILi64EEENS7_ILi192EEEEEELi192ENS_6half_tEfNS_4arch4Sm80ELb0ELb0ELb1ELb1ELb0ELb1ELb1ELb1EEENS1_21CollectiveEpilogueFwdINS6_IJS8_SA_S9_EEENS6_IJNS7_ILi1EEESI_SI_EEESC_SE_Li256ELb1ELb1ELb1ELb0EEENS1_36VarlenDynamicPersistentTileSchedulerILi128ELi64ELi256ELi256ELb1ELb1ELb0ELb0ELb1ELb1EEEEEEEEEvNT_6ParamsE,(.L_x_29 - _ZN7cutlass13device_kernelIN5flash19enable_sm80_to_sm89INS1_16FlashAttnFwdSm80INS1_25CollectiveMainloopFwdSm80ILi8ELi2ELb0EN4cute5tupleIJNS5_1CILi128EEENS7_ILi64EEENS7_ILi192EEEEEELi192ENS_6half_tEfNS_4arch4Sm80ELb0ELb0ELb1ELb1ELb0ELb1ELb1ELb1EEENS1_21CollectiveEpilogueFwdINS6_IJS8_SA_S9_EEENS6_IJNS7_ILi1EEESI_SI_EEESC_SE_Li256ELb1ELb1ELb1ELb0EEENS1_36VarlenDynamicPersistentTileSchedulerILi128ELi64ELi256ELi256ELb1ELb1ELb0ELb0ELb1ELb1EEEEEEEEEvNT_6ParamsE)
        .other          _ZN7cutlass13device_kernelIN5flash19enable_sm80_to_sm89INS1_16FlashAttnFwdSm80INS1_25CollectiveMainloopFwdSm80ILi8ELi2ELb0EN4cute5tupleIJNS5_1CILi128EEENS7_ILi64EEENS7_ILi192EEEEEELi192ENS_6half_tEfNS_4arch4Sm80ELb0ELb0ELb1ELb1ELb0ELb1ELb1ELb1EEENS1_21CollectiveEpilogueFwdINS6_IJS8_SA_S9_EEENS6_IJNS7_ILi1EEESI_SI_EEESC_SE_Li256ELb1ELb1ELb1ELb0EEENS1_36VarlenDynamicPersistentTileSchedulerILi128ELi64ELi256ELi256ELb1ELb1ELb0ELb0ELb1ELb1EEEEEEEEEvNT_6ParamsE,@"STO_CUDA_ENTRY STV_DEFAULT"
_ZN7cutlass13device_kernelIN5flash19enable_sm80_to_sm89INS1_16FlashAttnFwdSm80INS1_25CollectiveMainloopFwdSm80ILi8ELi2ELb0EN4cute5tupleIJNS5_1CILi128EEENS7_ILi64EEENS7_ILi192EEEEEELi192ENS_6half_tEfNS_4arch4Sm80ELb0ELb0ELb1ELb1ELb0ELb1ELb1ELb1EEENS1_21CollectiveEpilogueFwdINS6_IJS8_SA_S9_EEENS6_IJNS7_ILi1EEESI_SI_EEESC_SE_Li256ELb1ELb1ELb1ELb0EEENS1_36VarlenDynamicPersistentTileSchedulerILi128ELi64ELi256ELi256ELb1ELb1ELb0ELb0ELb1ELb1EEEEEEEEEvNT_6ParamsE:
[----:B------:R-:W-:Y:S01]  /*0000*/  LDC R1, c[0x0][0x28] ;  /* 0x00000a00ff017b82 */ /* 0x000fe20000000800 */
[----:B------:R-:W-:Y:S05]  /*0010*/  EXIT ;  /* 0x000000000000794d */ /* 0x000fea0003800000 */
.L_x_11:
        /* <DEDUP_REMOVED lines=14> */
.L_x_29:


//--------------------- .text._ZN7cutlass13device_kernelIN5flash19enable_sm80_to_sm89INS1_16FlashAttnFwdSm80INS1_25CollectiveMainloopFwdSm80ILi8ELi2ELb0EN4cute5tupleIJNS5_1CILi128EEENS7_ILi64EEENS7_ILi192EEEEEELi192ENS_6half_tEfNS_4arch4Sm80ELb0ELb1ELb1ELb0ELb0ELb0ELb1ELb1EEENS1_21CollectiveEpilogueFwdINS6_IJS8_SA_S9_EEENS6_IJNS7_ILi1EEESI_SI_EEESC_SE_Li256ELb0ELb1ELb1ELb0EEENS1_19SingleTileSchedulerILb0ELb1ELb1ELi128EEEEEEEEEvNT_6ParamsE --------------------------
	.section	.text._ZN7cutlass13device_kernelIN5flash19enable_sm80_to_sm89INS1_16FlashAttnFwdSm80INS1_25CollectiveMainloopFwdSm80ILi8ELi2ELb0EN4cute5tupleIJNS5_1CILi128EEENS7_ILi64EEENS7_ILi192EEEEEELi192ENS_6half_tEfNS_4arch4Sm80ELb0ELb1ELb1ELb0ELb0ELb0ELb1ELb1EEENS1_21CollectiveEpilogueFwdINS6_IJS8_SA_S9_EEENS6_IJNS7_ILi1EEESI_SI_EEESC_SE_Li256ELb0ELb1ELb1ELb0EEENS1_19SingleTileSchedulerILb0ELb1ELb1ELi128EEEEEEEEEvNT_6ParamsE,"ax",@progbits
	.align	128
.text._ZN7cutlass13device_kernelIN5flash19enable_sm80_to_sm89INS1_16FlashAttnFwdSm80INS1_25CollectiveMainloopFwdSm80ILi8ELi2ELb0EN4cute5tupleIJNS5_1CILi128EEENS7_ILi64EEENS7_ILi192EEEEEELi192ENS_6half_tEfNS_4arch4Sm80ELb0ELb1ELb1ELb0ELb0ELb0ELb1ELb1EEENS1_21CollectiveEpilogueFwdINS6_IJS8_SA_S9_EEENS6_IJNS7_ILi1EEESI_SI_EEESC_SE_Li256ELb0ELb1ELb1ELb0EEENS1_19SingleTileSchedulerILb0ELb1ELb1ELi128EEEEEEEEEvNT_6ParamsE:
        .type           _ZN7cutlass13device_kernelIN5flash19enable_sm80_to_sm89INS1_16FlashAttnFwdSm80INS1_25CollectiveMainloopFwdSm80ILi8ELi2ELb0EN4cute5tupleIJNS5_1CILi128EEENS7_ILi64EEENS7_ILi192EEEEEELi192ENS_6half_tEfNS_4arch4Sm80ELb0ELb1ELb1ELb0ELb0ELb0ELb1ELb1EEENS1_21CollectiveEpilogueFwdINS6_IJS8_SA_S9_EEENS6_IJNS7_ILi1EEESI_SI_EEESC_SE_Li256ELb0ELb1ELb1ELb0EEENS1_19SingleTileSchedulerILb0ELb1ELb1ELi128EEEEEEEEEvNT_6ParamsE,@function
        .size           _ZN7cutlass13device_kernelIN5flash19enable_sm80_to_sm89INS1_16FlashAttnFwdSm80INS1_25CollectiveMainloopFwdSm80ILi8ELi2ELb0EN4cute5tupleIJNS5_1CILi128EEENS7_ILi64EEENS7_ILi192EEEEEELi192ENS_6half_tEfNS_4arch4Sm80ELb0ELb1ELb1ELb0ELb0ELb0ELb1ELb1EEENS1_21CollectiveEpilogueFwdINS6_IJS8_SA_S9_EEENS6_IJNS7_ILi1EEESI_SI_EEESC_SE_Li256ELb0ELb1ELb1ELb0EEENS1_19SingleTileSchedulerILb0ELb1ELb1ELi128EEEEEEEEEvNT_6ParamsE,(.L_x_30 - _ZN7cutlass13device_kernelIN5flash19enable_sm80_to_sm89INS1_16FlashAttnFwdSm80INS1_25CollectiveMainloopFwdSm80ILi8ELi2ELb0EN4cute5tupleIJNS5_1CILi128EEENS7_ILi64EEENS7_ILi192EEEEEELi192ENS_6half_tEfNS_4arch4Sm80ELb0ELb1ELb1ELb0ELb0ELb0ELb1ELb1EEENS1_21CollectiveEpilogueFwdINS6_IJS8_SA_S9_EEENS6_IJNS7_ILi1EEESI_SI_EEESC_SE_Li256ELb0ELb1ELb1ELb0EEENS1_19SingleTileSchedulerILb0ELb1ELb1ELi128EEEEEEEEEvNT_6ParamsE)
        .other          _ZN7cutlass13device_kernelIN5flash19enable_sm80_to_sm89INS1_16FlashAttnFwdSm80INS1_25CollectiveMainloopFwdSm80ILi8ELi2ELb0EN4cute5tupleIJNS5_1CILi128EEENS7_ILi64EEENS7_ILi192EEEEEELi192ENS_6half_tEfNS_4arch4Sm80ELb0ELb1ELb1ELb0ELb0ELb0ELb1ELb1EEENS1_21CollectiveEpilogueFwdINS6_IJS8_SA_S9_EEENS6_IJNS7_ILi1EEESI_SI_EEESC_SE_Li256ELb0ELb1ELb1ELb0EEENS1_19SingleTileSchedulerILb0ELb1ELb1ELi128EEEEEEEEEvNT_6ParamsE,@"STO_CUDA_ENTRY STV_DEFAULT"
_ZN7cutlass13device_kernelIN5flash19enable_sm80_to_sm89INS1_16FlashAttnFwdSm80INS1_25CollectiveMainloopFwdSm80ILi8ELi2ELb0EN4cute5tupleIJNS5_1CILi128EEENS7_ILi64EEENS7_ILi192EEEEEELi192ENS_6half_tEfNS_4arch4Sm80ELb0ELb1ELb1ELb0ELb0ELb0ELb1ELb1EEENS1_21CollectiveEpilogueFwdINS6_IJS8_SA_S9_EEENS6_IJNS7_ILi1EEESI_SI_EEESC_SE_Li256ELb0ELb1ELb1ELb0EEENS1_19SingleTileSchedulerILb0ELb1ELb1ELi128EEEEEEEEEvNT_6ParamsE:
[----:B------:R-:W-:Y:S01]  /*0000*/  LDC R1, c[0x0][0x28] ;  /* 0x00000a00ff017b82 */ /* 0x000fe20000000800 */
[----:B------:R-:W-:Y:S05]  /*0010*/  EXIT ;  /* 0x000000000000794d */ /* 0x000fea0003800000 */
.L_x_12:
        /* <DEDUP_REMOVED lines=14> */
.L_x_30:


//--------------------- .text._ZN7cutlass13device_kernelIN5flash19enable_sm80_to_sm89INS1_16FlashAttnFwdSm80INS1_25CollectiveMainloopFwdSm80ILi8ELi2ELb0EN4cute5tupleIJNS5_1CILi128EEENS7_ILi64EEENS7_ILi192EEEEEELi192ENS_6half_tEfNS_4arch4Sm80ELb0ELb1ELb1ELb1ELb0ELb0ELb1ELb1EEENS1_21CollectiveEpilogueFwdINS6_IJS8_SA_S9_EEENS6_IJNS7_ILi1EEESI_SI_EEESC_SE_Li256ELb1ELb1ELb1ELb0EEENS1_36VarlenDynamicPersistentTileSchedulerILi128ELi64ELi256ELi256ELb1ELb1ELb0ELb1ELb0ELb1EEEEEEEEEvNT_6ParamsE --------------------------
	.section	.text._ZN7cutlass13device_kernelIN5flash19enable_sm80_to_sm89INS1_16FlashAttnFwdSm80INS1_25CollectiveMainloopFwdSm80ILi8ELi2ELb0EN4cute5tupleIJNS5_1CILi128EEENS7_ILi64EEENS7_ILi192EEEEEELi192ENS_6half_tEfNS_4arch4Sm80ELb0ELb1ELb1ELb1ELb0ELb0ELb1ELb1EEENS1_21CollectiveEpilogueFwdINS6_IJS8_SA_S9_EEENS6_IJNS7_ILi1EEESI_SI_EEESC_SE_Li256ELb1ELb1ELb1ELb0EEENS1_36VarlenDynamicPersistentTileSchedulerILi128ELi64ELi256ELi256ELb1ELb1ELb0ELb1ELb0ELb1EEEEEEEEEvNT_6ParamsE,"ax",@progbits
	.align	128
.text._ZN7cutlass13device_kernelIN5flash19enable_sm80_to_sm89INS1_16FlashAttnFwdSm80INS1_25CollectiveMainloopFwdSm80ILi8ELi2ELb0EN4cute5tupleIJNS5_1CILi128EEENS7_ILi64EEENS7_ILi192EEEEEELi192ENS_6half_tEfNS_4arch4Sm80ELb0ELb1ELb1ELb1ELb0ELb0ELb1ELb1EEENS1_21CollectiveEpilogueFwdINS6_IJS8_SA_S9_EEENS6_IJNS7_ILi1EEESI_SI_EEESC_SE_Li256ELb1ELb1ELb1ELb0EEENS1_36VarlenDynamicPersistentTileSchedulerILi128ELi64ELi256ELi256ELb1ELb1ELb0ELb1ELb0ELb1EEEEEEEEEvNT_6ParamsE:
        .type           _ZN7cutlass13device_kernelIN5flash19enable_sm80_to_sm89INS1_16FlashAttnFwdSm80INS1_25CollectiveMainloopFwdSm80ILi8ELi2ELb0EN4cute5tupleIJNS5_1CILi128EEENS7_ILi64EEENS7_ILi192EEEEEELi192ENS_6half_tEfNS_4arch4Sm80ELb0ELb1ELb1ELb1ELb0ELb0ELb1ELb1EEENS1_21CollectiveEpilogueFwdINS6_IJS8_SA_S9_EEENS6_IJNS7_ILi1EEESI_SI_EEESC_SE_Li256ELb1ELb1ELb1ELb0EEENS1_36VarlenDynamicPersistentTileSchedulerILi128ELi64ELi256ELi256ELb1ELb1ELb0ELb1ELb0ELb1EEEEEEEEEvNT_6ParamsE,@function
        .size           _ZN7cutlass13device_kernelIN5flash19enable_sm80_to_sm89INS1_16FlashAttnFwdSm80INS1_25CollectiveMainloopFwdSm80ILi8ELi2ELb0EN4cute5tupleIJNS5_1CILi128EEENS7_ILi64EEENS7_ILi192EEEEEELi192ENS_6half_tEfNS_4arch4Sm80ELb0ELb1ELb1ELb1ELb0ELb0ELb1ELb1EEENS1_21CollectiveEpilogueFwdINS6_IJS8_SA_S9_EEENS6_IJNS7_ILi1EEESI_SI_EEESC_SE_Li256ELb1ELb1ELb1ELb0EEENS1_36VarlenDynamicPersistentTileSchedulerILi128ELi64ELi256ELi256ELb1ELb1ELb0ELb1ELb0ELb1EEEEEEEEEvNT_6ParamsE,(.L_x_31 - _ZN7cutlass13device_kernelIN5flash19enable_sm80_to_sm89INS1_16FlashAttnFwdSm80INS1_25CollectiveMainloopFwdSm80ILi8ELi2ELb0EN4cute5tupleIJNS5_1CILi128EEENS7_ILi64EEENS7_ILi192EEEEEELi192ENS_6half_tEfNS_4arch4Sm80ELb0ELb1ELb1ELb1ELb0ELb0ELb1ELb1EEENS1_21CollectiveEpilogueFwdINS6_IJS8_SA_S9_EEENS6_IJNS7_ILi1EEESI_SI_EEESC_SE_Li256ELb1ELb1ELb1ELb0EEENS1_36VarlenDynamicPersistentTileSchedulerILi128ELi64ELi256ELi256ELb1ELb1ELb0ELb1ELb0ELb1EEEEEEEEEvNT_6ParamsE)
        .other          _ZN7cutlass13device_kernelIN5flash19enable_sm80_to_sm89INS1_16FlashAttnFwdSm80INS1_25CollectiveMainloopFwdSm80ILi8ELi2ELb0EN4cute5tupleIJNS5_1CILi128EEENS7_ILi64EEENS7_ILi192EEEEEELi192ENS_6half_tEfNS_4arch4Sm80ELb0ELb1ELb1ELb1ELb0ELb0ELb1ELb1EEENS1_21CollectiveEpilogueFwdINS6_IJS8_SA_S9_EEENS6_IJNS7_ILi1EEESI_SI_EEESC_SE_Li256ELb1ELb1ELb1ELb0EEENS1_36VarlenDynamicPersistentTileSchedulerILi128ELi64ELi256ELi256ELb1ELb1ELb0ELb1ELb0ELb1EEEEEEEEEvNT_6ParamsE,@"STO_CUDA_ENTRY STV_DEFAULT"
_ZN7cutlass13device_kernelIN5flash19enable_sm80_to_sm89INS1_16FlashAttnFwdSm80INS1_25CollectiveMainloopFwdSm80ILi8ELi2ELb0EN4cute5tupleIJNS5_1CILi128EEENS7_ILi64EEENS7_ILi192EEEEEELi192ENS_6half_tEfNS_4arch4Sm80ELb0ELb1ELb1ELb1ELb0ELb0ELb1ELb1EEENS1_21CollectiveEpilogueFwdINS6_IJS8_SA_S9_EEENS6_IJNS7_ILi1EEESI_SI_EEESC_SE_Li256ELb1ELb1ELb1ELb0EEENS1_36VarlenDynamicPersistentTileSchedulerILi128ELi64ELi256ELi256ELb1ELb1ELb0ELb1ELb0ELb1EEEEEEEEEvNT_6ParamsE:
[----:B------:R-:W-:Y:S01]  /*0000*/  LDC R1, c[0x0][0x28] ;  /* 0x00000a00ff017b82 */ /* 0x000fe20000000800 */
[----:B------:R-:W-:Y:S05]  /*0010*/  EXIT ;  /* 0x000000000000794d */ /* 0x000fea0003800000 */
.L_x_13:
        /* <DEDUP_REMOVED lines=14> */
.L_x_31:


//--------------------- .text._ZN7cutlass13device_kernelIN5flash19enable_sm80_to_sm89INS1_16FlashAttnFwdSm80INS1_25CollectiveMainloopFwdSm80ILi8ELi2ELb0EN4cute5tupleIJNS5_1CILi128EEENS7_ILi64EEENS7_ILi192EEEEEELi192ENS_6half_tEfNS_4arch4Sm80ELb0ELb1ELb1ELb1ELb0ELb1ELb1ELb1EEENS1_21CollectiveEpilogueFwdINS6_IJS8_SA_S9_EEENS6_IJNS7_ILi1EEESI_SI_EEESC_SE_Li256ELb1ELb1ELb1ELb0EEENS1_36VarlenDynamicPersistentTileSchedulerILi128ELi64ELi256ELi256ELb1ELb1ELb0ELb1ELb0ELb1EEEEEEEEEvNT_6ParamsE --------------------------
	.section	.text._ZN7cutlass13device_kernelIN5flash19enable_sm80_to_sm89INS1_16FlashAttnFwdSm80INS1_25CollectiveMainloopFwdSm80ILi8ELi2ELb0EN4cute5tupleIJNS5_1CILi128EEENS7_ILi64EEENS7_ILi192EEEEEELi192ENS_6half_tEfNS_4arch4Sm80ELb0ELb1ELb1ELb1ELb0ELb1ELb1ELb1EEENS1_21CollectiveEpilogueFwdINS6_IJS8_SA_S9_EEENS6_IJNS7_ILi1EEESI_SI_EEESC_SE_Li256ELb1ELb1ELb1ELb0EEENS1_36VarlenDynamicPersistentTileSchedulerILi128ELi64ELi256ELi256ELb1ELb1ELb0ELb1ELb0ELb1EEEEEEEEEvNT_6ParamsE,"ax",@progbits
	.align	128
.text._ZN7cutlass13device_kernelIN5flash19enable_sm80_to_sm89INS1_16FlashAttnFwdSm80INS1_25CollectiveMainloopFwdSm80ILi8ELi2ELb0EN4cute5tupleIJNS5_1CILi128EEENS7_ILi64EEENS7_ILi192EEEEEELi192ENS_6half_tEfNS_4arch4Sm80ELb0ELb1ELb1ELb1ELb0ELb1ELb1ELb1EEENS1_21CollectiveEpilogueFwdINS6_IJS8_SA_S9_EEENS6_IJNS7_ILi1EEESI_SI_EEESC_SE_Li256ELb1ELb1ELb1ELb0EEENS1_36VarlenDynamicPersistentTileSchedulerILi128ELi64ELi256ELi256ELb1ELb1ELb0ELb1ELb0ELb1EEEEEEEEEvNT_6ParamsE:
        .type           _ZN7cutlass13device_kernelIN5flash19enable_sm80_to_sm89INS1_16FlashAttnFwdSm80INS1_25CollectiveMainloopFwdSm80ILi8ELi2ELb0EN4cute5tupleIJNS5_1CILi128EEENS7_ILi64EEENS7_ILi192EEEEEELi192ENS_6half_tEfNS_4arch4Sm80ELb0ELb1ELb1ELb1ELb0ELb1ELb1ELb1EEENS1_21CollectiveEpilogueFwdINS6_IJS8_SA_S9_EEENS6_IJNS7_ILi1EEESI_SI_EEESC_SE_Li256ELb1ELb1ELb1ELb0EEENS1_36VarlenDynamicPersistentTileSchedulerILi128ELi64ELi256ELi256ELb1ELb1ELb0ELb1ELb0ELb1EEEEEEEEEvNT_6ParamsE,@function
        .size           _ZN7cutlass13device_kernelIN5flash19enable_sm80_to_sm89INS1_16FlashAttnFwdSm80INS1_25CollectiveMainloopFwdSm80ILi8ELi2ELb0EN4cute5tupleIJNS5_1CILi128EEENS7_ILi64EEENS7_ILi192EEEEEELi192ENS_6half_tEfNS_4arch4Sm80ELb0ELb1ELb1ELb1ELb0ELb1ELb1ELb1EEENS1_21CollectiveEpilogueFwdINS6_IJS8_SA_S9_EEENS6_IJNS7_ILi1EEESI_SI_EEESC_SE_Li256ELb1ELb1ELb1ELb0EEENS1_36VarlenDynamicPersistentTileSchedulerILi128ELi64ELi256ELi256ELb1ELb1ELb0ELb1ELb0ELb1EEEEEEEEEvNT_6ParamsE,(.L_x_32 - _ZN7cutlass13device_kernelIN5flash19enable_sm80_to_sm89INS1_16FlashAttnFwdSm80INS1_25CollectiveMainloopFwdSm80ILi8ELi2ELb0EN4cute5tupleIJNS5_1CILi128EEENS7_ILi64EEENS7_ILi192EEEEEELi192ENS_6half_tEfNS_4arch4Sm80ELb0ELb1ELb1ELb1ELb0ELb1ELb1ELb1EEENS1_21CollectiveEpilogueFwdINS6_IJS8_SA_S9_EEENS6_IJNS7_ILi1EEESI_SI_EEESC_SE_Li256ELb1ELb1ELb1ELb0EEENS1_36VarlenDynamicPersistentTileSchedulerILi128ELi64ELi256ELi256ELb1ELb1ELb0ELb1ELb0ELb1EEEEEEEEEvNT_6ParamsE)
        .other          _ZN7cutlass13device_kernelIN5flash19enable_sm80_to_sm89INS1_16FlashAttnFwdSm80INS1_25CollectiveMainloopFwdSm80ILi8ELi2ELb0EN4cute5tupleIJNS5_1CILi128EEENS7_ILi64EEENS7_ILi192EEEEEELi192ENS_6half_tEfNS_4arch4Sm80ELb0ELb1ELb1ELb1ELb0ELb1ELb1ELb1EEENS1_21CollectiveEpilogueFwdINS6_IJS8_SA_S9_EEENS6_IJNS7_ILi1EEESI_SI_EEESC_SE_Li256ELb1ELb1ELb1ELb0EEENS1_36VarlenDynamicPersistentTileSchedulerILi128ELi64ELi256ELi256ELb1ELb1ELb0ELb1ELb0ELb1EEEEEEEEEvNT_6ParamsE,@"STO_CUDA_ENTRY STV_DEFAULT"
_ZN7cutlass13device_kernelIN5flash19enable_sm80_to_sm89INS1_16FlashAttnFwdSm80INS1_25CollectiveMainloopFwdSm80ILi8ELi2ELb0EN4cute5tupleIJNS5_1CILi128EEENS7_ILi64EEENS7_ILi192EEEEEELi192ENS_6half_tEfNS_4arch4Sm80ELb0ELb1ELb1ELb1ELb0ELb1ELb1ELb1EEENS1_21CollectiveEpilogueFwdINS6_IJS8_SA_S9_EEENS6_IJNS7_ILi1EEESI_SI_EEESC_SE_Li256ELb1ELb1ELb1ELb0EEENS1_36VarlenDynamicPersistentTileSchedulerILi128ELi64ELi256ELi256ELb1ELb1ELb0ELb1ELb0ELb1EEEEEEEEEvNT_6ParamsE:
[----:B------:R-:W-:Y:S01]  /*0000*/  LDC R1, c[0x0][0x28] ;  /* 0x00000a00ff017b82 */ /* 0x000fe20000000800 */
[----:B------:R-:W-:Y:S05]  /*0010*/  EXIT ;  /* 0x000000000000794d */ /* 0x000fea0003800000 */
.L_x_14:
        /* <DEDUP_REMOVED lines=14> */
.L_x_32:


//--------------------- .text._ZN7cutlass13device_kernelIN5flash19enable_sm80_to_sm89INS1_16FlashAttnFwdSm80INS1_25CollectiveMainloopFwdSm80ILi8ELi2ELb1EN4cute5tupleIJNS5_1CILi128EEENS7_ILi96EEENS7_ILi192EEEEEELi192ENS_6half_tEfNS_4arch4Sm80ELb1ELb0ELb1ELb0ELb0ELb0ELb1ELb1EEENS1_21CollectiveEpilogueFwdINS6_IJS8_SA_S9_EEENS6_IJNS7_ILi1EEESI_SI_EEESC_SE_Li256ELb0ELb1ELb1ELb0EEENS1_30DynamicPersistentTileSchedulerILi256ELi256ELb1ELb1ELb0EEEEEEEEEvNT_6ParamsE --------------------------
	.section	.text._ZN7cutlass13device_kernelIN5flash19enable_sm80_to_sm89INS1_16FlashAttnFwdSm80INS1_25CollectiveMainloopFwdSm80ILi8ELi2ELb1EN4cute5tupleIJNS5_1CILi128EEENS7_ILi96EEENS7_ILi192EEEEEELi192ENS_6half_tEfNS_4arch4Sm80ELb1ELb0ELb1ELb0ELb0ELb0ELb1ELb1EEENS1_21CollectiveEpilogueFwdINS6_IJS8_SA_S9_EEENS6_IJNS7_ILi1EEESI_SI_EEESC_SE_Li256ELb0ELb1ELb1ELb0EEENS1_30DynamicPersistentTileSchedulerILi256ELi256ELb1ELb1ELb0EEEEEEEEEvNT_6ParamsE,"ax",@progbits
	.align	128
.text._ZN7cutlass13device_kernelIN5flash19enable_sm80_to_sm89INS1_16FlashAttnFwdSm80INS1_25CollectiveMainloopFwdSm80ILi8ELi2ELb1EN4cute5tupleIJNS5_1CILi128EEENS7_ILi96EEENS7_ILi192EEEEEELi192ENS_6half_tEfNS_4arch4Sm80ELb1ELb0ELb1ELb0ELb0ELb0ELb1ELb1EEENS1_21CollectiveEpilogueFwdINS6_IJS8_SA_S9_EEENS6_IJNS7_ILi1EEESI_SI_EEESC_SE_Li256ELb0ELb1ELb1ELb0EEENS1_30DynamicPersistentTileSchedulerILi256ELi256ELb1ELb1ELb0EEEEEEEEEvNT_6ParamsE:
        .type           _ZN7cutlass13device_kernelIN5flash19enable_sm80_to_sm89INS1_16FlashAttnFwdSm80INS1_25CollectiveMainloopFwdSm80ILi8ELi2ELb1EN4cute5tupleIJNS5_1CILi128EEENS7_ILi96EEENS7_ILi192EEEEEELi192ENS_6half_tEfNS_4arch4Sm80ELb1ELb0ELb1ELb0ELb0ELb0ELb1ELb1EEENS1_21CollectiveEpilogueFwdINS6_IJS8_SA_S9_EEENS6_IJNS7_ILi1EEESI_SI_EEESC_SE_Li256ELb0ELb1ELb1ELb0EEENS1_30DynamicPersistentTileSchedulerILi256ELi256ELb1ELb1ELb0EEEEEEEEEvNT_6ParamsE,@function
        .size           _ZN7cutlass13device_kernelIN5flash19enable_sm80_to_sm89INS1_16FlashAttnFwdSm80INS1_25CollectiveMainloopFwdSm80ILi8ELi2ELb1EN4cute5tupleIJNS5_1CILi128EEENS7_ILi96EEENS7_ILi192EEEEEELi192ENS_6half_tEfNS_4arch4Sm80ELb1ELb0ELb1ELb0ELb0ELb0ELb1ELb1EEENS1_21CollectiveEpilogueFwdINS6_IJS8_SA_S9_EEENS6_IJNS7_ILi1EEESI_SI_EEESC_SE_Li256ELb0ELb1ELb1ELb0EEENS1_30DynamicPersistentTileSchedulerILi256ELi256ELb1ELb1ELb0EEEEEEEEEvNT_6ParamsE,(.L_x_33 - _ZN7cutlass13device_kernelIN5flash19enable_sm80_to_sm89INS1_16FlashAttnFwdSm80INS1_25CollectiveMainloopFwdSm80ILi8ELi2ELb1EN4cute5tupleIJNS5_1CILi128EEENS7_ILi96EEENS7_ILi192EEEEEELi192ENS_6half_tEfNS_4arch4Sm80ELb1ELb0ELb1ELb0ELb0ELb0ELb1ELb1EEENS1_21CollectiveEpilogueFwdINS6_IJS8_SA_S9_EEENS6_IJNS7_ILi1EEESI_SI_EEESC_SE_Li256ELb0ELb1ELb1ELb0EEENS1_30DynamicPersistentTileSchedulerILi256ELi256ELb1ELb1ELb0EEEEEEEEEvNT_6ParamsE)
        .other          _ZN7cutlass13device_kernelIN5flash19enable_sm80_to_sm89INS1_16FlashAttnFwdSm80INS1_25CollectiveMainloopFwdSm80ILi8ELi2ELb1EN4cute5tupleIJNS5_1CILi128EEENS7_ILi96EEENS7_ILi192EEEEEELi192ENS_6half_tEfNS_4arch4Sm80ELb1ELb0ELb1ELb0ELb0ELb0ELb1ELb1EEENS1_21CollectiveEpilogueFwdINS6_IJS8_SA_S9_EEENS6_IJNS7_ILi1EEESI_SI_EEESC_SE_Li256ELb0ELb1ELb1ELb0EEENS1_30DynamicPersistentTileSchedulerILi256ELi256ELb1ELb1ELb0EEEEEEEEEvNT_6ParamsE,@"STO_CUDA_ENTRY STV_DEFAULT"
_ZN7cutlass13device_kernelIN5flash19enable_sm80_to_sm89INS1_16FlashAttnFwdSm80INS1_25CollectiveMainloopFwdSm80ILi8ELi2ELb1EN4cute5tupleIJNS5_1CILi128EEENS7_ILi96EEENS7_ILi192EEEEEELi192ENS_6half_tEfNS_4arch4Sm80ELb1ELb0ELb1ELb0ELb0ELb0ELb1ELb1EEENS1_21CollectiveEpilogueFwdINS6_IJS8_SA_S9_EEENS6_IJNS7_ILi1EEESI_SI_EEESC_SE_Li256ELb0ELb1ELb1ELb0EEENS1_30DynamicPersistentTileSchedulerILi256ELi256ELb1ELb1ELb0EEEEEEEEEvNT_6ParamsE:
[----:B------:R-:W-:Y:S01]  /*0000*/  LDC R1, c[0x0][0x28] ;  /* 0x00000a00ff017b82 */ /* 0x000fe20000000800 */
[----:B------:R-:W-:Y:S05]  /*0010*/  EXIT ;  /* 0x000000000000794d */ /* 0x000fea0003800000 */
.L_x_15:
        /* <DEDUP_REMOVED lines=14> */
.L_x_33:


//--------------------- .text._ZN7cutlass13device_kernelIN5flash19enable_sm80_to_sm89INS1_16FlashAttnFwdSm80INS1_25CollectiveMainloopFwdSm80ILi8ELi2ELb0EN4cute5tupleIJNS5_1CILi128EEENS7_ILi64EEENS7_ILi192EEEEEELi192ENS_6half_tEfNS_4arch4Sm80ELb1ELb0ELb1ELb1ELb0ELb0ELb1ELb1EEENS1_21CollectiveEpilogueFwdINS6_IJS8_SA_S9_EEENS6_IJNS7_ILi1EEESI_SI_EEESC_SE_Li256ELb1ELb1ELb1ELb0EEENS1_36VarlenDynamicPersistentTileSchedulerILi128ELi64ELi256ELi256ELb1ELb1ELb0ELb1ELb1ELb1EEEEEEEEEvNT_6ParamsE --------------------------
	.section	.text._ZN7cutlass13device_kernelIN5flash19enable_sm80_to_sm89INS1_16FlashAttnFwdSm80INS1_25CollectiveMainloopFwdSm80ILi8ELi2ELb0EN4cute5tupleIJNS5_1CILi128EEENS7_ILi64EEENS7_ILi192EEEEEELi192ENS_6half_tEfNS_4arch4Sm80ELb1ELb0ELb1ELb1ELb0ELb0ELb1ELb1EEENS1_21CollectiveEpilogueFwdINS6_IJS8_SA_S9_EEENS6_IJNS7_ILi1EEESI_SI_EEESC_SE_Li256ELb1ELb1ELb1ELb0EEENS1_36VarlenDynamicPersistentTileSchedulerILi128ELi64ELi256ELi256ELb1ELb1ELb0ELb1ELb1ELb1EEEEEEEEEvNT_6ParamsE,"ax",@progbits
	.align	128
.text._ZN7cutlass13device_kernelIN5flash19enable_sm80_to_sm89INS1_16FlashAttnFwdSm80INS1_25CollectiveMainloopFwdSm80ILi8ELi2ELb0EN4cute5tupleIJNS5_1CILi128EEENS7_ILi64EEENS7_ILi192EEEEEELi192ENS_6half_tEfNS_4arch4Sm80ELb1ELb0ELb1ELb1ELb0ELb0ELb1ELb1EEENS1_21CollectiveEpilogueFwdINS6_IJS8_SA_S9_EEENS6_IJNS7_ILi1EEESI_SI_EEESC_SE_Li256ELb1ELb1ELb1ELb0EEENS1_36VarlenDynamicPersistentTileSchedulerILi128ELi64ELi256ELi256ELb1ELb1ELb0ELb1ELb1ELb1EEEEEEEEEvNT_6ParamsE:
        .type           _ZN7cutlass13device_kernelIN5flash19enable_sm80_to_sm89INS1_16FlashAttnFwdSm80INS1_25CollectiveMainloopFwdSm80ILi8ELi2ELb0EN4cute5tupleIJNS5_1CILi128EEENS7_ILi64EEENS7_ILi192EEEEEELi192ENS_6half_tEfNS_4arch4Sm80ELb1ELb0ELb1ELb1ELb0ELb0ELb1ELb1EEENS1_21CollectiveEpilogueFwdINS6_IJS8_SA_S9_EEENS6_IJNS7_ILi1EEESI_SI_EEESC_SE_Li256ELb1ELb1ELb1ELb0EEENS1_36VarlenDynamicPersistentTileSchedulerILi128ELi64ELi256ELi256ELb1ELb1ELb0ELb1ELb1ELb1EEEEEEEEEvNT_6ParamsE,@function
        .size           _ZN7cutlass13device_kernelIN5flash19enable_sm80_to_sm89INS1_16FlashAttnFwdSm80INS1_25CollectiveMainloopFwdSm80ILi8ELi2ELb0EN4cute5tupleIJNS5_1CILi128EEENS7_ILi64EEENS7_ILi192EEEEEELi192ENS_6half_tEfNS_4arch4Sm80ELb1ELb0ELb1ELb1ELb0ELb0ELb1ELb1EEENS1_21CollectiveEpilogueFwdINS6_IJS8_SA_S9_EEENS6_IJNS7_ILi1EEESI_SI_EEESC_SE_Li256ELb1ELb1ELb1ELb0EEENS1_36VarlenDynamicPersistentTileSchedulerILi128ELi64ELi256ELi256ELb1ELb1ELb0ELb1ELb1ELb1EEEEEEEEEvNT_6ParamsE,(.L_x_34 - _ZN7cutlass13device_kernelIN5flash19enable_sm80_to_sm89INS1_16FlashAttnFwdSm80INS1_25CollectiveMainloopFwdSm80ILi8ELi2ELb0EN4cute5tupleIJNS5_1CILi128EEENS7_ILi64EEENS7_ILi192EEEEEELi192ENS_6half_tEfNS_4arch4Sm80ELb1ELb0ELb1ELb1ELb0ELb0ELb1ELb1EEENS1_21CollectiveEpilogueFwdINS6_IJS8_SA_S9_EEENS6_IJNS7_ILi1EEESI_SI_EEESC_SE_Li256ELb1ELb1ELb1ELb0EEENS1_36VarlenDynamicPersistentTileSchedulerILi128ELi64ELi256ELi256ELb1ELb1ELb0ELb1ELb1ELb1EEEEEEEEEvNT_6ParamsE)
        .other          _ZN7cutlass13device_kernelIN5flash19enable_sm80_to_sm89INS1_16FlashAttnFwdSm80INS1_25CollectiveMainloopFwdSm80ILi8ELi2ELb0EN4cute5tupleIJNS5_1CILi128EEENS7_ILi64EEENS7_ILi192EEEEEELi192ENS_6half_tEfNS_4arch4Sm80ELb1ELb0ELb1ELb1ELb0ELb0ELb1ELb1EEENS1_21CollectiveEpilogueFwdINS6_IJS8_SA_S9_EEENS6_IJNS7_ILi1EEESI_SI_EEESC_SE_Li256ELb1ELb1ELb1ELb0EEENS1_36VarlenDynamicPersistentTileSchedulerILi128ELi64ELi256ELi256ELb1ELb1ELb0ELb1ELb1ELb1EEEEEEEEEvNT_6ParamsE,@"STO_CUDA_ENTRY STV_DEFAULT"
_ZN7cutlass13device_kernelIN5flash19enable_sm80_to_sm89INS1_16FlashAttnFwdSm80INS1_25CollectiveMainloopFwdSm80ILi8ELi2ELb0EN4cute5tupleIJNS5_1CILi128EEENS7_ILi64EEENS7_ILi192EEEEEELi192ENS_6half_tEfNS_4arch4Sm80ELb1ELb0ELb1ELb1ELb0ELb0ELb1ELb1EEENS1_21CollectiveEpilogueFwdINS6_IJS8_SA_S9_EEENS6_IJNS7_ILi1EEESI_SI_EEESC_SE_Li256ELb1ELb1ELb1ELb0EEENS1_36VarlenDynamicPersistentTileSchedulerILi128ELi64ELi256ELi256ELb1ELb1ELb0ELb1ELb1ELb1EEEEEEEEEvNT_6ParamsE:
[----:B------:R-:W-:Y:S01]  /*0000*/  LDC R1, c[0x0][0x28] ;  /* 0x00000a00ff017b82 */ /* 0x000fe20000000800 */
[----:B------:R-:W-:Y:S05]  /*0010*/  EXIT ;  /* 0x000000000000794d */ /* 0x000fea0003800000 */
.L_x_16:
        /* <DEDUP_REMOVED lines=14> */
.L_x_34:


//--------------------- .text._ZN7cutlass13device_kernelIN5flash19enable_sm80_to_sm89INS1_16FlashAttnFwdSm80INS1_25CollectiveMainloopFwdSm80ILi8ELi2ELb0EN4cute5tupleIJNS5_1CILi128EEENS7_ILi64EEENS7_ILi192EEEEEELi192ENS_6half_tEfNS_4arch4Sm80ELb1ELb0ELb1ELb1ELb0ELb1ELb1ELb1EEENS1_21CollectiveEpilogueFwdINS6_IJS8_SA_S9_EEENS6_IJNS7_ILi1EEESI_SI_EEESC_SE_Li256ELb1ELb1ELb1ELb0EEENS1_36VarlenDynamicPersistentTileSchedulerILi128ELi64ELi256ELi256ELb1ELb1ELb0ELb1ELb1ELb1EEEEEEEEEvNT_6ParamsE --------------------------
	.section	.text._ZN7cutlass13device_kernelIN5flash19enable_sm80_to_sm89INS1_16FlashAttnFwdSm80INS1_25CollectiveMainloopFwdSm80ILi8ELi2ELb0EN4cute5tupleIJNS5_1CILi128EEENS7_ILi64EEENS7_ILi192EEEEEELi192ENS_6half_tEfNS_4arch4Sm80ELb1ELb0ELb1ELb1ELb0ELb1ELb1ELb1EEENS1_21CollectiveEpilogueFwdINS6_IJS8_SA_S9_EEENS6_IJNS7_ILi1EEESI_SI_EEESC_SE_Li256ELb1ELb1ELb1ELb0EEENS1_36VarlenDynamicPersistentTileSchedulerILi128ELi64ELi256ELi256ELb1ELb1ELb0ELb1ELb1ELb1EEEEEEEEEvNT_6ParamsE,"ax",@progbits
	.align	128
.text._ZN7cutlass13device_kernelIN5flash19enable_sm80_to_sm89INS1_16FlashAttnFwdSm80INS1_25CollectiveMainloopFwdSm80ILi8ELi2ELb0EN4cute5tupleIJNS5_1CILi128EEENS7_ILi64EEENS7_ILi192EEEEEELi192ENS_6half_tEfNS_4arch4Sm80ELb1ELb0ELb1ELb1ELb0ELb1ELb1ELb1EEENS1_21CollectiveEpilogueFwdINS6_IJS8_SA_S9_EEENS6_IJNS7_ILi1EEESI_SI_EEESC_SE_Li256ELb1ELb1ELb1ELb0EEENS1_36VarlenDynamicPersistentTileSchedulerILi128ELi64ELi256ELi256ELb1ELb1ELb0ELb1ELb1ELb1EEEEEEEEEvNT_6ParamsE:
        .type           _ZN7cutlass13device_kernelIN5flash19enable_sm80_to_sm89INS1_16FlashAttnFwdSm80INS1_25CollectiveMainloopFwdSm80ILi8ELi2ELb0EN4cute5tupleIJNS5_1CILi128EEENS7_ILi64EEENS7_ILi192EEEEEELi192ENS_6half_tEfNS_4arch4Sm80ELb1ELb0ELb1ELb1ELb0ELb1ELb1ELb1EEENS1_21CollectiveEpilogueFwdINS6_IJS8_SA_S9_EEENS6_IJNS7_ILi1EEESI_SI_EEESC_SE_Li256ELb1ELb1ELb1ELb0EEENS1_36VarlenDynamicPersistentTileSchedulerILi128ELi64ELi256ELi256ELb1ELb1ELb0ELb1ELb1ELb1EEEEEEEEEvNT_6ParamsE,@function
        .size           _ZN7cutlass13device_kernelIN5flash19enable_sm80_to_sm89INS1_16FlashAttnFwdSm80INS1_25CollectiveMainloopFwdSm80ILi8ELi2ELb0EN4cute5tupleIJNS5_1CILi128EEENS7_ILi64EEENS7_ILi192EEEEEELi192ENS_6half_tEfNS_4arch4Sm80ELb1ELb0ELb1ELb1ELb0ELb1ELb1ELb1EEENS1_21CollectiveEpilogueFwdINS6_IJS8_SA_S9_EEENS6_IJNS7_ILi1EEESI_SI_EEESC_SE_Li256ELb1ELb1ELb1ELb0EEENS1_36VarlenDynamicPersistentTileSchedulerILi128ELi64ELi256ELi256ELb1ELb1ELb0ELb1ELb1ELb1EEEEEEEEEvNT_6ParamsE,(.L_x_35 - _ZN7cutlass13device_kernelIN5flash19enable_sm80_to_sm89INS1_16FlashAttnFwdSm80INS1_25CollectiveMainloopFwdSm80ILi8ELi2ELb0EN4cute5tupleIJNS5_1CILi128EEENS7_ILi64EEENS7_ILi192EEEEEELi192ENS_6half_tEfNS_4arch4Sm80ELb1ELb0ELb1ELb1ELb0ELb1ELb1ELb1EEENS1_21CollectiveEpilogueFwdINS6_IJS8_SA_S9_EEENS6_IJNS7_ILi1EEESI_SI_EEESC_SE_Li256ELb1ELb1ELb1ELb0EEENS1_36VarlenDynamicPersistentTileSchedulerILi128ELi64ELi256ELi256ELb1ELb1ELb0ELb1ELb1ELb1EEEEEEEEEvNT_6ParamsE)
        .other          _ZN7cutlass13device_kernelIN5flash19enable_sm80_to_sm89INS1_16FlashAttnFwdSm80INS1_25CollectiveMainloopFwdSm80ILi8ELi2ELb0EN4cute5tupleIJNS5_1CILi128EEENS7_ILi64EEENS7_ILi192EEEEEELi192ENS_6half_tEfNS_4arch4Sm80ELb1ELb0ELb1ELb1ELb0ELb1ELb1ELb1EEENS1_21CollectiveEpilogueFwdINS6_IJS8_SA_S9_EEENS6_IJNS7_ILi1EEESI_SI_EEESC_SE_Li256ELb1ELb1ELb1ELb0EEENS1_36VarlenDynamicPersistentTileSchedulerILi128ELi64ELi256ELi256ELb1ELb1ELb0ELb1ELb1ELb1EEEEEEEEEvNT_6ParamsE,@"STO_CUDA_ENTRY STV_DEFAULT"
_ZN7cutlass13device_kernelIN5flash19enable_sm80_to_sm89INS1_16FlashAttnFwdSm80INS1_25CollectiveMainloopFwdSm80ILi8ELi2ELb0EN4cute5tupleIJNS5_1CILi128EEENS7_ILi64EEENS7_ILi192EEEEEELi192ENS_6half_tEfNS_4arch4Sm80ELb1ELb0ELb1ELb1ELb0ELb1ELb1ELb1EEENS1_21CollectiveEpilogueFwdINS6_IJS8_SA_S9_EEENS6_IJNS7_ILi1EEESI_SI_EEESC_SE_Li256ELb1ELb1ELb1ELb0EEENS1_36VarlenDynamicPersistentTileSchedulerILi128ELi64ELi256ELi256ELb1ELb1ELb0ELb1ELb1ELb1EEEEEEEEEvNT_6ParamsE:
[----:B------:R-:W-:Y:S01]  /*0000*/  LDC R1, c[0x0][0x28] ;  /* 0x00000a00ff017b82 */ /* 0x000fe20000000800 */
[----:B------:R-:W-:Y:S05]  /*0010*/  EXIT ;  /* 0x000000000000794d */ /* 0x000fea0003800000 */
.L_x_17:
        /* <DEDUP_REMOVED lines=14> */
.L_x_35:


//--------------------- .nv.shared.reserved.0     --------------------------
	.section	.nv.shared.reserved.0,"aw",@nobits
	.weak		__nv_reservedSMEM_offset_0_alias
	.size		__nv_reservedSMEM_offset_0_alias, 0, 0
	.other		__nv_reservedSMEM_offset_0_alias,@"STO_CUDA_RESERVED_SHARED STV_DEFAULT"
__nv_reservedSMEM_offset_0_alias:
	.zero		0


//--------------------- .nv.global                --------------------------
	.section	.nv.global,"aw",@nobits
.nv.global:
	.type		_ZN80_INTERNAL_2d1af1fc_44_flash_fwd_hdim192_fp16_split_softcap_sm80_cu_8e232a79_36974cute1_E,@object
	.size		_ZN80_INTERNAL_2d1af1fc_44_flash_fwd_hdim192_fp16_split_softcap_sm80_cu_8e232a79_36974cute1_E,(_ZN80_INTERNAL_2d1af1fc_44_flash_fwd_hdim192_fp16_split_softcap_sm80_cu_8e232a79_36974cuda3std3__45__cpo6cbeginE - _ZN80_INTERNAL_2d1af1fc_44_flash_fwd_hdim192_fp16_split_softcap_sm80_cu_8e232a79_36974cute1_E)
_ZN80_INTERNAL_2d1af1fc_44_flash_fwd_hdim192_fp16_split_softcap_sm80_cu_8e232a79_36974cute1_E:
	.zero		1
	.type		_ZN80_INTERNAL_2d1af1fc_44_flash_fwd_hdim192_fp16_split_softcap_sm80_cu_8e232a79_36974cuda3std3__45__cpo6cbeginE,@object
	.size		_ZN80_INTERNAL_2d1af1fc_44_flash_fwd_hdim192_fp16_split_softcap_sm80_cu_8e232a79_36974cuda3std3__45__cpo6cbeginE,(_ZN80_INTERNAL_2d1af1fc_44_flash_fwd_hdim192_fp16_split_softcap_sm80_cu_8e232a79_36974cuda3std3__48in_placeE - _ZN80_INTERNAL_2d1af1fc_44_flash_fwd_hdim192_fp16_split_softcap_sm80_cu_8e232a79_36974cuda3std3__45__cpo6cbeginE)
_ZN80_INTERNAL_2d1af1fc_44_flash_fwd_hdim192_fp16_split_softcap_sm80_cu_8e232a79_36974cuda3std3__45__cpo6cbeginE:
	.zero		1
	.type		_ZN80_INTERNAL_2d1af1fc_44_flash_fwd_hdim192_fp16_split_softcap_sm80_cu_8e232a79_36974cuda3std3__48in_placeE,@object
	.size		_ZN80_INTERNAL_2d1af1fc_44_flash_fwd_hdim192_fp16_split_softcap_sm80_cu_8e232a79_36974cuda3std3__48in_placeE,(_ZN80_INTERNAL_2d1af1fc_44_flash_fwd_hdim192_fp16_split_softcap_sm80_cu_8e232a79_36974cuda3std6ranges3__45__cpo9iter_moveE - _ZN80_INTERNAL_2d1af1fc_44_flash_fwd_hdim192_fp16_split_softcap_sm80_cu_8e232a79_36974cuda3std3__48in_placeE)
_ZN80_INTERNAL_2d1af1fc_44_flash_fwd_hdim192_fp16_split_softcap_sm80_cu_8e232a79_36974cuda3std3__48in_placeE:
	.zero		1
	.type		_ZN80_INTERNAL_2d1af1fc_44_flash_fwd_hdim192_fp16_split_softcap_sm80_cu_8e232a79_36974cuda3std6ranges3__45__cpo9iter_moveE,@object
	.size		_ZN80_INTERNAL_2d1af1fc_44_flash_fwd_hdim192_fp16_split_softcap_sm80_cu_8e232a79_36974cuda3std6ranges3__45__cpo9iter_moveE,(_ZN80_INTERNAL_2d1af1fc_44_flash_fwd_hdim192_fp16_split_softcap_sm80_cu_8e232a79_36974cuda3std3__45__cpo5beginE - _ZN80_INTERNAL_2d1af1fc_44_flash_fwd_hdim192_fp16_split_softcap_sm80_cu_8e232a79_36974cuda3std6ranges3__45__cpo9iter_moveE)
_ZN80_INTERNAL_2d1af1fc_44_flash_fwd_hdim192_fp16_split_softcap_sm80_cu_8e232a79_36974cuda3std6ranges3__45__cpo9iter_moveE:
	.zero		1
	.type		_ZN80_INTERNAL_2d1af1fc_44_flash_fwd_hdim192_fp16_split_softcap_sm80_cu_8e232a79_36974cuda3std3__45__cpo5beginE,@object
	.size		_ZN80_INTERNAL_2d1af1fc_44_flash_fwd_hdim192_fp16_split_softcap_sm80_cu_8e232a79_36974cuda3std3__45__cpo5beginE,(_ZN80_INTERNAL_2d1af1fc_44_flash_fwd_hdim192_fp16_split_softcap_sm80_cu_8e232a79_36974cuda3std3__482_GLOBAL__N__2d1af1fc_44_flash_fwd_hdim192_fp16_split_softcap_sm80_cu_8e232a79_36976ignoreE - _ZN80_INTERNAL_2d1af1fc_44_flash_fwd_hdim192_fp16_split_softcap_sm80_cu_8e232a79_36974cuda3std3__45__cpo5beginE)
_ZN80_INTERNAL_2d1af1fc_44_flash_fwd_hdim192_fp16_split_softcap_sm80_cu_8e232a79_36974cuda3std3__45__cpo5beginE:
	.zero		1
	.type		_ZN80_INTERNAL_2d1af1fc_44_flash_fwd_hdim192_fp16_split_softcap_sm80_cu_8e232a79_36974cuda3std3__482_GLOBAL__N__2d1af1fc_44_flash_fwd_hdim192_fp16_split_softcap_sm80_cu_8e232a79_36976ignoreE,@object
	.size		_ZN80_INTERNAL_2d1af1fc_44_flash_fwd_hdim192_fp16_split_softcap_sm80_cu_8e232a79_36974cuda3std3__482_GLOBAL__N__2d1af1fc_44_flash_fwd_hdim192_fp16_split_softcap_sm80_cu_8e232a79_36976ignoreE,(_ZN80_INTERNAL_2d1af1fc_44_flash_fwd_hdim192_fp16_split_softcap_sm80_cu_8e232a79_36974cute7productE - _ZN80_INTERNAL_2d1af1fc_44_flash_fwd_hdim192_fp16_split_softcap_sm80_cu_8e232a79_36974cuda3std3__482_GLOBAL__N__2d1af1fc_44_flash_fwd_hdim192_fp16_split_softcap_sm80_cu_8e232a79_36976ignoreE)
_ZN80_INTERNAL_2d1af1fc_44_flash_fwd_hdim192_fp16_split_softcap_sm80_cu_8e232a79_36974cuda3std3__482_GLOBAL__N__2d1af1fc_44_flash_fwd_hdim192_fp16_split_softcap_sm80_cu_8e232a79_36976ignoreE:
	.zero		1
	.type		_ZN80_INTERNAL_2d1af1fc_44_flash_fwd_hdim192_fp16_split_softcap_sm80_cu_8e232a79_36974cute7productE,@object
	.size		_ZN80_INTERNAL_2d1af1fc_44_flash_fwd_hdim192_fp16_split_softcap_sm80_cu_8e232a79_36974cute7productE,(_ZN80_INTERNAL_2d1af1fc_44_flash_fwd_hdim192_fp16_split_softcap_sm80_cu_8e232a79_36974cuda3std3__45__cpo3endE - _ZN80_INTERNAL_2d1af1fc_44_flash_fwd_hdim192_fp16_split_softcap_sm80_cu_8e232a79_36974cute7productE)
_ZN80_INTERNAL_2d1af1fc_44_flash_fwd_hdim192_fp16_split_softcap_sm80_cu_8e232a79_36974cute7productE:
	.zero		1
	.type		_ZN80_INTERNAL_2d1af1fc_44_flash_fwd_hdim192_fp16_split_softcap_sm80_cu_8e232a79_36974cuda3std3__45__cpo3endE,@object
	.size		_ZN80_INTERNAL_2d1af1fc_44_flash_fwd_hdim192_fp16_split_softcap_sm80_cu_8e232a79_36974cuda3std3__45__cpo3endE,(_ZN80_INTERNAL_2d1af1fc_44_flash_fwd_hdim192_fp16_split_softcap_sm80_cu_8e232a79_36974cuda3std3__419piecewise_constructE - _ZN80_INTERNAL_2d1af1fc_44_flash_fwd_hdim192_fp16_split_softcap_sm80_cu_8e232a79_36974cuda3std3__45__cpo3endE)
_ZN80_INTERNAL_2d1af1fc_44_flash_fwd_hdim192_fp16_split_softcap_sm80_cu_8e232a79_36974cuda3std3__45__cpo3endE:
	.zero		1
	.type		_ZN80_INTERNAL_2d1af1fc_44_flash_fwd_hdim192_fp16_split_softcap_sm80_cu_8e232a79_36974cuda3std3__419piecewise_constructE,@object
	.size		_ZN80_INTERNAL_2d1af1fc_44_flash_fwd_hdim192_fp16_split_softcap_sm80_cu_8e232a79_36974cuda3std3__419piecewise_constructE,(_ZN80_INTERNAL_2d1af1fc_44_flash_fwd_hdim192_fp16_split_softcap_sm80_cu_8e232a79_36974cuda3std3__45__cpo4cendE - _ZN80_INTERNAL_2d1af1fc_44_flash_fwd_hdim192_fp16_split_softcap_sm80_cu_8e232a79_36974cuda3std3__419piecewise_constructE)
_ZN80_INTERNAL_2d1af1fc_44_flash_fwd_hdim192_fp16_split_softcap_sm80_cu_8e232a79_36974cuda3std3__419piecewise_constructE:
	.zero		1
	.type		_ZN80_INTERNAL_2d1af1fc_44_flash_fwd_hdim192_fp16_split_softcap_sm80_cu_8e232a79_36974cuda3std3__45__cpo4cendE,@object
	.size		_ZN80_INTERNAL_2d1af1fc_44_flash_fwd_hdim192_fp16_split_softcap_sm80_cu_8e232a79_36974cuda3std3__45__cpo4cendE,(_ZN80_INTERNAL_2d1af1fc_44_flash_fwd_hdim192_fp16_split_softcap_sm80_cu_8e232a79_36974cuda3std6ranges3__45__cpo4swapE - _ZN80_INTERNAL_2d1af1fc_44_flash_fwd_hdim192_fp16_split_softcap_sm80_cu_8e232a79_36974cuda3std3__45__cpo4cendE)
_ZN80_INTERNAL_2d1af1fc_44_flash_fwd_hdim192_fp16_split_softcap_sm80_cu_8e232a79_36974cuda3std3__45__cpo4cendE:
	.zero		1
	.type		_ZN80_INTERNAL_2d1af1fc_44_flash_fwd_hdim192_fp16_split_softcap_sm80_cu_8e232a79_36974cuda3std6ranges3__45__cpo4swapE,@object
	.size		_ZN80_INTERNAL_2d1af1fc_44_flash_fwd_hdim192_fp16_split_softcap_sm80_cu_8e232a79_36974cuda3std6ranges3__45__cpo4swapE,(.L_7 - _ZN80_INTERNAL_2d1af1fc_44_flash_fwd_hdim192_fp16_split_softcap_sm80_cu_8e232a79_36974cuda3std6ranges3__45__cpo4swapE)
_ZN80_INTERNAL_2d1af1fc_44_flash_fwd_hdim192_fp16_split_softcap_sm80_cu_8e232a79_36974cuda3std6ranges3__45__cpo4swapE:
	.zero		1
.L_7:


//--------------------- .nv.constant0._ZN7cutlass13device_kernelIN5flash19enable_sm80_to_sm89INS1_16FlashAttnFwdSm80INS1_25CollectiveMainloopFwdSm80ILi8ELi1ELb1EN4cute5tupleIJNS5_1CILi128EEENS7_ILi96EEENS7_ILi192EEEEEELi192ENS_6half_tEfNS_4arch4Sm80ELb0ELb0ELb1ELb0ELb0ELb0ELb1ELb1EEENS1_21CollectiveEpilogueFwdINS6_IJS8_SA_S9_EEENS6_IJNS7_ILi1EEESI_SI_EEESC_SE_Li256ELb0ELb1ELb1ELb0EEENS1_19SingleTileSchedulerILb0ELb1ELb1ELi128EEEEEEEEEvNT_6ParamsE --------------------------
	.section	.nv.constant0._ZN7cutlass13device_kernelIN5flash19enable_sm80_to_sm89INS1_16FlashAttnFwdSm80INS1_25CollectiveMainloopFwdSm80ILi8ELi1ELb1EN4cute5tupleIJNS5_1CILi128EEENS7_ILi96EEENS7_ILi192EEEEEELi192ENS_6half_tEfNS_4arch4Sm80ELb0ELb0ELb1ELb0ELb0ELb0ELb1ELb1EEENS1_21CollectiveEpilogueFwdINS6_IJS8_SA_S9_EEENS6_IJNS7_ILi1EEESI_SI_EEESC_SE_Li256ELb0ELb1ELb1ELb0EEENS1_19SingleTileSchedulerILb0ELb1ELb1ELi128EEEEEEEEEvNT_6ParamsE,"a",@progbits
	.sectionflags	@""
	.align	4
.nv.constant0._ZN7cutlass13device_kernelIN5flash19enable_sm80_to_sm89INS1_16FlashAttnFwdSm80INS1_25CollectiveMainloopFwdSm80ILi8ELi1ELb1EN4cute5tupleIJNS5_1CILi128EEENS7_ILi96EEENS7_ILi192EEEEEELi192ENS_6half_tEfNS_4arch4Sm80ELb0ELb0ELb1ELb0ELb0ELb0ELb1ELb1EEENS1_21CollectiveEpilogueFwdINS6_IJS8_SA_S9_EEENS6_IJNS7_ILi1EEESI_SI_EEESC_SE_Li256ELb0ELb1ELb1ELb0EEENS1_19SingleTileSchedulerILb0ELb1ELb1ELi128EEEEEEEEEvNT_6ParamsE:
	.zero		1576


//--------------------- .nv.constant0._ZN7cutlass13device_kernelIN5flash19enable_sm80_to_sm89INS1_16FlashAttnFwdSm80INS1_25CollectiveMainloopFwdSm80ILi8ELi1ELb0EN4cute5tupleIJNS5_1CILi128EEENS7_ILi64EEENS7_ILi192EEEEEELi192ENS_6half_tEfNS_4arch4Sm80ELb0ELb0ELb1ELb1ELb0ELb0ELb1ELb1EEENS1_21CollectiveEpilogueFwdINS6_IJS8_SA_S9_EEENS6_IJNS7_ILi1EEESI_SI_EEESC_SE_Li256ELb1ELb1ELb1ELb0EEENS1_36VarlenDynamicPersistentTileSchedulerILi128ELi64ELi256ELi256ELb1ELb1ELb0ELb0ELb1ELb1EEEEEEEEEvNT_6ParamsE --------------------------
	.section	.nv.constant0._ZN7cutlass13device_kernelIN5flash19enable_sm80_to_sm89INS1_16FlashAttnFwdSm80INS1_25CollectiveMainloopFwdSm80ILi8ELi1ELb0EN4cute5tupleIJNS5_1CILi128EEENS7_ILi64EEENS7_ILi192EEEEEELi192ENS_6half_tEfNS_4arch4Sm80ELb0ELb0ELb1ELb1ELb0ELb0ELb1ELb1EEENS1_21CollectiveEpilogueFwdINS6_IJS8_SA_S9_EEENS6_IJNS7_ILi1EEESI_SI_EEESC_SE_Li256ELb1ELb1ELb1ELb0EEENS1_36VarlenDynamicPersistentTileSchedulerILi128ELi64ELi256ELi256ELb1ELb1ELb0ELb0ELb1ELb1EEEEEEEEEvNT_6ParamsE,"a",@progbits
	.sectionflags	@""
	.align	4
.nv.constant0._ZN7cutlass13device_kernelIN5flash19enable_sm80_to_sm89INS1_16FlashAttnFwdSm80INS1_25CollectiveMainloopFwdSm80ILi8ELi1ELb0EN4cute5tupleIJNS5_1CILi128EEENS7_ILi64EEENS7_ILi192EEEEEELi192ENS_6half_tEfNS_4arch4Sm80ELb0ELb0ELb1ELb1ELb0ELb0ELb1ELb1EEENS1_21CollectiveEpilogueFwdINS6_IJS8_SA_S9_EEENS6_IJNS7_ILi1EEESI_SI_EEESC_SE_Li256ELb1ELb1ELb1ELb0EEENS1_36VarlenDynamicPersistentTileSchedulerILi128ELi64ELi256ELi256ELb1ELb1ELb0ELb0ELb1ELb1EEEEEEEEEvNT_6ParamsE:
	.zero		1608


//--------------------- .nv.constant0._ZN7cutlass13device_kernelIN5flash19enable_sm80_to_sm89INS1_16FlashAttnFwdSm80INS1_25CollectiveMainloopFwdSm80ILi8ELi1ELb0EN4cute5tupleIJNS5_1CILi128EEENS7_ILi64EEENS7_ILi192EEEEEELi192ENS_6half_tEfNS_4arch4Sm80ELb0ELb0ELb1ELb1ELb0ELb1ELb1ELb1EEENS1_21CollectiveEpilogueFwdINS6_IJS8_SA_S9_EEENS6_IJNS7_ILi1EEESI_SI_EEESC_SE_Li256ELb1ELb1ELb1ELb0EEENS1_36VarlenDynamicPersistentTileSchedulerILi128ELi64ELi256ELi256ELb1ELb1ELb0ELb0ELb1ELb1EEEEEEEEEvNT_6ParamsE --------------------------
	.section	.nv.constant0._ZN7cutlass13device_kernelIN5flash19enable_sm80_to_sm89INS1_16FlashAttnFwdSm80INS1_25CollectiveMainloopFwdSm80ILi8ELi1ELb0EN4cute5tupleIJNS5_1CILi128EEENS7_ILi64EEENS7_ILi192EEEEEELi192ENS_6half_tEfNS_4arch4Sm80ELb0ELb0ELb1ELb1ELb0ELb1ELb1ELb1EEENS1_21CollectiveEpilogueFwdINS6_IJS8_SA_S9_EEENS6_IJNS7_ILi1EEESI_SI_EEESC_SE_Li256ELb1ELb1ELb1ELb0EEENS1_36VarlenDynamicPersistentTileSchedulerILi128ELi64ELi256ELi256ELb1ELb1ELb0ELb0ELb1ELb1EEEEEEEEEvNT_6ParamsE,"a",@progbits
	.sectionflags	@""
	.align	4
.nv.constant0._ZN7cutlass13device_kernelIN5flash19enable_sm80_to_sm89INS1_16FlashAttnFwdSm80INS1_25CollectiveMainloopFwdSm80ILi8ELi1ELb0EN4cute5tupleIJNS5_1CILi128EEENS7_ILi64EEENS7_ILi192EEEEEELi192ENS_6half_tEfNS_4arch4Sm80ELb0ELb0ELb1ELb1ELb0ELb1ELb1ELb1EEENS1_21CollectiveEpilogueFwdINS6_IJS8_SA_S9_EEENS6_IJNS7_ILi1EEESI_SI_EEESC_SE_Li256ELb1ELb1ELb1ELb0EEENS1_36VarlenDynamicPersistentTileSchedulerILi128ELi64ELi256ELi256ELb1ELb1ELb0ELb0ELb1ELb1EEEEEEEEEvNT_6ParamsE:
	.zero		1608


//--------------------- .nv.constant0._ZN7cutlass13device_kernelIN5flash19enable_sm80_to_sm89INS1_16FlashAttnFwdSm80INS1_25CollectiveMainloopFwdSm80ILi8ELi1ELb0EN4cute5tupleIJNS5_1CILi128EEENS7_ILi64EEENS7_ILi192EEEEEELi192ENS_6half_tEfNS_4arch4Sm80ELb0ELb1ELb1ELb0ELb0ELb0ELb1ELb1EEENS1_21CollectiveEpilogueFwdINS6_IJS8_SA_S9_EEENS6_IJNS7_ILi1EEESI_SI_EEESC_SE_Li256ELb0ELb1ELb1ELb0EEENS1_19SingleTileSchedulerILb0ELb1ELb1ELi128EEEEEEEEEvNT_6ParamsE --------------------------
	.section	.nv.constant0._ZN7cutlass13device_kernelIN5flash19enable_sm80_to_sm89INS1_16FlashAttnFwdSm80INS1_25CollectiveMainloopFwdSm80ILi8ELi1ELb0EN4cute5tupleIJNS5_1CILi128EEENS7_ILi64EEENS7_ILi192EEEEEELi192ENS_6half_tEfNS_4arch4Sm80ELb0ELb1ELb1ELb0ELb0ELb0ELb1ELb1EEENS1_21CollectiveEpilogueFwdINS6_IJS8_SA_S9_EEENS6_IJNS7_ILi1EEESI_SI_EEESC_SE_Li256ELb0ELb1ELb1ELb0EEENS1_19SingleTileSchedulerILb0ELb1ELb1ELi128EEEEEEEEEvNT_6ParamsE,"a",@progbits
	.sectionflags	@""
	.align	4
.nv.constant0._ZN7cutlass13device_kernelIN5flash19enable_sm80_to_sm89INS1_16FlashAttnFwdSm80INS1_25CollectiveMainloopFwdSm80ILi8ELi1ELb0EN4cute5tupleIJNS5_1CILi128EEENS7_ILi64EEENS7_ILi192EEEEEELi192ENS_6half_tEfNS_4arch4Sm80ELb0ELb1ELb1ELb0ELb0ELb0ELb1ELb1EEENS1_21CollectiveEpilogueFwdINS6_IJS8_SA_S9_EEENS6_IJNS7_ILi1EEESI_SI_EEESC_SE_Li256ELb0ELb1ELb1ELb0EEENS1_19SingleTileSchedulerILb0ELb1ELb1ELi128EEEEEEEEEvNT_6ParamsE:
	.zero		1576


//--------------------- .nv.constant0._ZN7cutlass13device_kernelIN5flash19enable_sm80_to_sm89INS1_16FlashAttnFwdSm80INS1_25CollectiveMainloopFwdSm80ILi8ELi1ELb0EN4cute5tupleIJNS5_1CILi128EEENS7_ILi64EEENS7_ILi192EEEEEELi192ENS_6half_tEfNS_4arch4Sm80ELb0ELb1ELb1ELb1ELb0ELb0ELb1ELb1EEENS1_21CollectiveEpilogueFwdINS6_IJS8_SA_S9_EEENS6_IJNS7_ILi1EEESI_SI_EEESC_SE_Li256ELb1ELb1ELb1ELb0EEENS1_36VarlenDynamicPersistentTileSchedulerILi128ELi64ELi256ELi256ELb1ELb1ELb0ELb1ELb0ELb1EEEEEEEEEvNT_6ParamsE --------------------------
	.section	.nv.constant0._ZN7cutlass13device_kernelIN5flash19enable_sm80_to_sm89INS1_16FlashAttnFwdSm80INS1_25CollectiveMainloopFwdSm80ILi8ELi1ELb0EN4cute5tupleIJNS5_1CILi128EEENS7_ILi64EEENS7_ILi192EEEEEELi192ENS_6half_tEfNS_4arch4Sm80ELb0ELb1ELb1ELb1ELb0ELb0ELb1ELb1EEENS1_21CollectiveEpilogueFwdINS6_IJS8_SA_S9_EEENS6_IJNS7_ILi1EEESI_SI_EEESC_SE_Li256ELb1ELb1ELb1ELb0EEENS1_36VarlenDynamicPersistentTileSchedulerILi128ELi64ELi256ELi256ELb1ELb1ELb0ELb1ELb0ELb1EEEEEEEEEvNT_6ParamsE,"a",@progbits
	.sectionflags	@""
	.align	4
.nv.constant0._ZN7cutlass13device_kernelIN5flash19enable_sm80_to_sm89INS1_16FlashAttnFwdSm80INS1_25CollectiveMainloopFwdSm80ILi8ELi1ELb0EN4cute5tupleIJNS5_1CILi128EEENS7_ILi64EEENS7_ILi192EEEEEELi192ENS_6half_tEfNS_4arch4Sm80ELb0ELb1ELb1ELb1ELb0ELb0ELb1ELb1EEENS1_21CollectiveEpilogueFwdINS6_IJS8_SA_S9_EEENS6_IJNS7_ILi1EEESI_SI_EEESC_SE_Li256ELb1ELb1ELb1ELb0EEENS1_36VarlenDynamicPersistentTileSchedulerILi128ELi64ELi256ELi256ELb1ELb1ELb0ELb1ELb0ELb1EEEEEEEEEvNT_6ParamsE:
	.zero		1608


//--------------------- .nv.constant0._ZN7cutlass13device_kernelIN5flash19enable_sm80_to_sm89INS1_16FlashAttnFwdSm80INS1_25CollectiveMainloopFwdSm80ILi8ELi1ELb0EN4cute5tupleIJNS5_1CILi128EEENS7_ILi64EEENS7_ILi192EEEEEELi192ENS_6half_tEfNS_4arch4Sm80ELb0ELb1ELb1ELb1ELb0ELb1ELb1ELb1EEENS1_21CollectiveEpilogueFwdINS6_IJS8_SA_S9_EEENS6_IJNS7_ILi1EEESI_SI_EEESC_SE_Li256ELb1ELb1ELb1ELb0EEENS1_36VarlenDynamicPersistentTileSchedulerILi128ELi64ELi256ELi256ELb1ELb1ELb0ELb1ELb0ELb1EEEEEEEEEvNT_6ParamsE --------------------------
	.section	.nv.constant0._ZN7cutlass13device_kernelIN5flash19enable_sm80_to_sm89INS1_16FlashAttnFwdSm80INS1_25CollectiveMainloopFwdSm80ILi8ELi1ELb0EN4cute5tupleIJNS5_1CILi128EEENS7_ILi64EEENS7_ILi192EEEEEELi192ENS_6half_tEfNS_4arch4Sm80ELb0ELb1ELb1ELb1ELb0ELb1ELb1ELb1EEENS1_21CollectiveEpilogueFwdINS6_IJS8_SA_S9_EEENS6_IJNS7_ILi1EEESI_SI_EEESC_SE_Li256ELb1ELb1ELb1ELb0EEENS1_36VarlenDynamicPersistentTileSchedulerILi128ELi64ELi256ELi256ELb1ELb1ELb0ELb1ELb0ELb1EEEEEEEEEvNT_6ParamsE,"a",@progbits
	.sectionflags	@""
	.align	4
.nv.constant0._ZN7cutlass13device_kernelIN5flash19enable_sm80_to_sm89INS1_16FlashAttnFwdSm80INS1_25CollectiveMainloopFwdSm80ILi8ELi1ELb0EN4cute5tupleIJNS5_1CILi128EEENS7_ILi64EEENS7_ILi192EEEEEELi192ENS_6half_tEfNS_4arch4Sm80ELb0ELb1ELb1ELb1ELb0ELb1ELb1ELb1EEENS1_21CollectiveEpilogueFwdINS6_IJS8_SA_S9_EEENS6_IJNS7_ILi1EEESI_SI_EEESC_SE_Li256ELb1ELb1ELb1ELb0EEENS1_36VarlenDynamicPersistentTileSchedulerILi128ELi64ELi256ELi256ELb1ELb1ELb0ELb1ELb0ELb1EEEEEEEEEvNT_6ParamsE:
	.zero		1608


//--------------------- .nv.constant0._ZN7cutlass13device_kernelIN5flash19enable_sm80_to_sm89INS1_16FlashAttnFwdSm80INS1_25CollectiveMainloopFwdSm80ILi8ELi1ELb1EN4cute5tupleIJNS5_1CILi128EEENS7_ILi96EEENS7_ILi192EEEEEELi192ENS_6half_tEfNS_4arch4Sm80ELb1ELb0ELb1ELb0ELb0ELb0ELb1ELb1EEENS1_21CollectiveEpilogueFwdINS6_IJS8_SA_S9_EEENS6_IJNS7_ILi1EEESI_SI_EEESC_SE_Li256ELb0ELb1ELb1ELb0EEENS1_30DynamicPersistentTileSchedulerILi256ELi256ELb1ELb1ELb0EEEEEEEEEvNT_6ParamsE --------------------------
	.section	.nv.constant0._ZN7cutlass13device_kernelIN5flash19enable_sm80_to_sm89INS1_16FlashAttnFwdSm80INS1_25CollectiveMainloopFwdSm80ILi8ELi1ELb1EN4cute5tupleIJNS5_1CILi128EEENS7_ILi96EEENS7_ILi192EEEEEELi192ENS_6half_tEfNS_4arch4Sm80ELb1ELb0ELb1ELb0ELb0ELb0ELb1ELb1EEENS1_21CollectiveEpilogueFwdINS6_IJS8_SA_S9_EEENS6_IJNS7_ILi1EEESI_SI_EEESC_SE_Li256ELb0ELb1ELb1ELb0EEENS1_30DynamicPersistentTileSchedulerILi256ELi256ELb1ELb1ELb0EEEEEEEEEvNT_6ParamsE,"a",@progbits
	.sectionflags	@""
	.align	4
.nv.constant0._ZN7cutlass13device_kernelIN5flash19enable_sm80_to_sm89INS1_16FlashAttnFwdSm80INS1_25CollectiveMainloopFwdSm80ILi8ELi1ELb1EN4cute5tupleIJNS5_1CILi128EEENS7_ILi96EEENS7_ILi192EEEEEELi192ENS_6half_tEfNS_4arch4Sm80ELb1ELb0ELb1ELb0ELb0ELb0ELb1ELb1EEENS1_21CollectiveEpilogueFwdINS6_IJS8_SA_S9_EEENS6_IJNS7_ILi1EEESI_SI_EEESC_SE_Li256ELb0ELb1ELb1ELb0EEENS1_30DynamicPersistentTileSchedulerILi256ELi256ELb1ELb1ELb0EEEEEEEEEvNT_6ParamsE:
	.zero		1592


//--------------------- .nv.constant0._ZN7cutlass13device_kernelIN5flash19enable_sm80_to_sm89INS1_16FlashAttnFwdSm80INS1_25CollectiveMainloopFwdSm80ILi8ELi1ELb0EN4cute5tupleIJNS5_1CILi128EEENS7_ILi64EEENS7_ILi192EEEEEELi192ENS_6half_tEfNS_4arch4Sm80ELb1ELb0ELb1ELb1ELb0ELb0ELb1ELb1EEENS1_21CollectiveEpilogueFwdINS6_IJS8_SA_S9_EEENS6_IJNS7_ILi1EEESI_SI_EEESC_SE_Li256ELb1ELb1ELb1ELb0EEENS1_36VarlenDynamicPersistentTileSchedulerILi128ELi64ELi256ELi256ELb1ELb1ELb0ELb1ELb1ELb1EEEEEEEEEvNT_6ParamsE --------------------------
	.section	.nv.constant0._ZN7cutlass13device_kernelIN5flash19enable_sm80_to_sm89INS1_16FlashAttnFwdSm80INS1_25CollectiveMainloopFwdSm80ILi8ELi1ELb0EN4cute5tupleIJNS5_1CILi128EEENS7_ILi64EEENS7_ILi192EEEEEELi192ENS_6half_tEfNS_4arch4Sm80ELb1ELb0ELb1ELb1ELb0ELb0ELb1ELb1EEENS1_21CollectiveEpilogueFwdINS6_IJS8_SA_S9_EEENS6_IJNS7_ILi1EEESI_SI_EEESC_SE_Li256ELb1ELb1ELb1ELb0EEENS1_36VarlenDynamicPersistentTileSchedulerILi128ELi64ELi256ELi256ELb1ELb1ELb0ELb1ELb1ELb1EEEEEEEEEvNT_6ParamsE,"a",@progbits
	.sectionflags	@""
	.align	4
.nv.constant0._ZN7cutlass13device_kernelIN5flash19enable_sm80_to_sm89INS1_16FlashAttnFwdSm80INS1_25CollectiveMainloopFwdSm80ILi8ELi1ELb0EN4cute5tupleIJNS5_1CILi128EEENS7_ILi64EEENS7_ILi192EEEEEELi192ENS_6half_tEfNS_4arch4Sm80ELb1ELb0ELb1ELb1ELb0ELb0ELb1ELb1EEENS1_21CollectiveEpilogueFwdINS6_IJS8_SA_S9_EEENS6_IJNS7_ILi1EEESI_SI_EEESC_SE_Li256ELb1ELb1ELb1ELb0EEENS1_36VarlenDynamicPersistentTileSchedulerILi128ELi64ELi256ELi256ELb1ELb1ELb0ELb1ELb1ELb1EEEEEEEEEvNT_6ParamsE:
	.zero		1608


//--------------------- .nv.constant0._ZN7cutlass13device_kernelIN5flash19enable_sm80_to_sm89INS1_16FlashAttnFwdSm80INS1_25CollectiveMainloopFwdSm80ILi8ELi1ELb0EN4cute5tupleIJNS5_1CILi128EEENS7_ILi64EEENS7_ILi192EEEEEELi192ENS_6half_tEfNS_4arch4Sm80ELb1ELb0ELb1ELb1ELb0ELb1ELb1ELb1EEENS1_21CollectiveEpilogueFwdINS6_IJS8_SA_S9_EEENS6_IJNS7_ILi1EEESI_SI_EEESC_SE_Li256ELb1ELb1ELb1ELb0EEENS1_36VarlenDynamicPersistentTileSchedulerILi128ELi64ELi256ELi256ELb1ELb1ELb0ELb1ELb1ELb1EEEEEEEEEvNT_6ParamsE --------------------------
	.section	.nv.constant0._ZN7cutlass13device_kernelIN5flash19enable_sm80_to_sm89INS1_16FlashAttnFwdSm80INS1_25CollectiveMainloopFwdSm80ILi8ELi1ELb0EN4cute5tupleIJNS5_1CILi128EEENS7_ILi64EEENS7_ILi192EEEEEELi192ENS_6half_tEfNS_4arch4Sm80ELb1ELb0ELb1ELb1ELb0ELb1ELb1ELb1EEENS1_21CollectiveEpilogueFwdINS6_IJS8_SA_S9_EEENS6_IJNS7_ILi1EEESI_SI_EEESC_SE_Li256ELb1ELb1ELb1ELb0EEENS1_36VarlenDynamicPersistentTileSchedulerILi128ELi64ELi256ELi256ELb1ELb1ELb0ELb1ELb1ELb1EEEEEEEEEvNT_6ParamsE,"a",@progbits
	.sectionflags	@""
	.align	4
.nv.constant0._ZN7cutlass13device_kernelIN5flash19enable_sm80_to_sm89INS1_16FlashAttnFwdSm80INS1_25CollectiveMainloopFwdSm80ILi8ELi1ELb0EN4cute5tupleIJNS5_1CILi128EEENS7_ILi64EEENS7_ILi192EEEEEELi192ENS_6half_tEfNS_4arch4Sm80ELb1ELb0ELb1ELb1ELb0ELb1ELb1ELb1EEENS1_21CollectiveEpilogueFwdINS6_IJS8_SA_S9_EEENS6_IJNS7_ILi1EEESI_SI_EEESC_SE_Li256ELb1ELb1ELb1ELb0EEENS1_36VarlenDynamicPersistentTileSchedulerILi128ELi64ELi256ELi256ELb1ELb1ELb0ELb1ELb1ELb1EEEEEEEEEvNT_6ParamsE:
	.zero		1608


//--------------------- .nv.constant0._ZN7cutlass13device_kernelIN5flash19enable_sm80_to_sm89INS1_16FlashAttnFwdSm80INS1_25CollectiveMainloopFwdSm80ILi8ELi2ELb1EN4cute5tupleIJNS5_1CILi128EEENS7_ILi96EEENS7_ILi192EEEEEELi192ENS_6half_tEfNS_4arch4Sm80ELb0ELb0ELb1ELb0ELb0ELb0ELb1ELb1EEENS1_21CollectiveEpilogueFwdINS6_IJS8_SA_S9_EEENS6_IJNS7_ILi1EEESI_SI_EEESC_SE_Li256ELb0ELb1ELb1ELb0EEENS1_19SingleTileSchedulerILb0ELb1ELb1ELi128EEEEEEEEEvNT_6ParamsE --------------------------
	.section	.nv.constant0._ZN7cutlass13device_kernelIN5flash19enable_sm80_to_sm89INS1_16FlashAttnFwdSm80INS1_25CollectiveMainloopFwdSm80ILi8ELi2ELb1EN4cute5tupleIJNS5_1CILi128EEENS7_ILi96EEENS7_ILi192EEEEEELi192ENS_6half_tEfNS_4arch4Sm80ELb0ELb0ELb1ELb0ELb0ELb0ELb1ELb1EEENS1_21CollectiveEpilogueFwdINS6_IJS8_SA_S9_EEENS6_IJNS7_ILi1EEESI_SI_EEESC_SE_Li256ELb0ELb1ELb1ELb0EEENS1_19SingleTileSchedulerILb0ELb1ELb1ELi128EEEEEEEEEvNT_6ParamsE,"a",@progbits
	.sectionflags	@""
	.align	4
.nv.constant0._ZN7cutlass13device_kernelIN5flash19enable_sm80_to_sm89INS1_16FlashAttnFwdSm80INS1_25CollectiveMainloopFwdSm80ILi8ELi2ELb1EN4cute5tupleIJNS5_1CILi128EEENS7_ILi96EEENS7_ILi192EEEEEELi192ENS_6half_tEfNS_4arch4Sm80ELb0ELb0ELb1ELb0ELb0ELb0ELb1ELb1EEENS1_21CollectiveEpilogueFwdINS6_IJS8_SA_S9_EEENS6_IJNS7_ILi1EEESI_SI_EEESC_SE_Li256ELb0ELb1ELb1ELb0EEENS1_19SingleTileSchedulerILb0ELb1ELb1ELi128EEEEEEEEEvNT_6ParamsE:
	.zero		1576


//--------------------- .nv.constant0._ZN7cutlass13device_kernelIN5flash19enable_sm80_to_sm89INS1_16FlashAttnFwdSm80INS1_25CollectiveMainloopFwdSm80ILi8ELi2ELb0EN4cute5tupleIJNS5_1CILi128EEENS7_ILi64EEENS7_ILi192EEEEEELi192ENS_6half_tEfNS_4arch4Sm80ELb0ELb0ELb1ELb1ELb0ELb0ELb1ELb1EEENS1_21CollectiveEpilogueFwdINS6_IJS8_SA_S9_EEENS6_IJNS7_ILi1EEESI_SI_EEESC_SE_Li256ELb1ELb1ELb1ELb0EEENS1_36VarlenDynamicPersistentTileSchedulerILi128ELi64ELi256ELi256ELb1ELb1ELb0ELb0ELb1ELb1EEEEEEEEEvNT_6ParamsE --------------------------
	.section	.nv.constant0._ZN7cutlass13device_kernelIN5flash19enable_sm80_to_sm89INS1_16FlashAttnFwdSm80INS1_25CollectiveMainloopFwdSm80ILi8ELi2ELb0EN4cute5tupleIJNS5_1CILi128EEENS7_ILi64EEENS7_ILi192EEEEEELi192ENS_6half_tEfNS_4arch4Sm80ELb0ELb0ELb1ELb1ELb0ELb0ELb1ELb1EEENS1_21CollectiveEpilogueFwdINS6_IJS8_SA_S9_EEENS6_IJNS7_ILi1EEESI_SI_EEESC_SE_Li256ELb1ELb1ELb1ELb0EEENS1_36VarlenDynamicPersistentTileSchedulerILi128ELi64ELi256ELi256ELb1ELb1ELb0ELb0ELb1ELb1EEEEEEEEEvNT_6ParamsE,"a",@progbits
	.sectionflags	@""
	.align	4
.nv.constant0._ZN7cutlass13device_kernelIN5flash19enable_sm80_to_sm89INS1_16FlashAttnFwdSm80INS1_25CollectiveMainloopFwdSm80ILi8ELi2ELb0EN4cute5tupleIJNS5_1CILi128EEENS7_ILi64EEENS7_ILi192EEEEEELi192ENS_6half_tEfNS_4arch4Sm80ELb0ELb0ELb1ELb1ELb0ELb0ELb1ELb1EEENS1_21CollectiveEpilogueFwdINS6_IJS8_SA_S9_EEENS6_IJNS7_ILi1EEESI_SI_EEESC_SE_Li256ELb1ELb1ELb1ELb0EEENS1_36VarlenDynamicPersistentTileSchedulerILi128ELi64ELi256ELi256ELb1ELb1ELb0ELb0ELb1ELb1EEEEEEEEEvNT_6ParamsE:
	.zero		1608


//--------------------- .nv.constant0._ZN7cutlass13device_kernelIN5flash19enable_sm80_to_sm89INS1_16FlashAttnFwdSm80INS1_25CollectiveMainloopFwdSm80ILi8ELi2ELb0EN4cute5tupleIJNS5_1CILi128EEENS7_ILi64EEENS7_ILi192EEEEEELi192ENS_6half_tEfNS_4arch4Sm80ELb0ELb0ELb1ELb1ELb0ELb1ELb1ELb1EEENS1_21CollectiveEpilogueFwdINS6_IJS8_SA_S9_EEENS6_IJNS7_ILi1EEESI_SI_EEESC_SE_Li256ELb1ELb1ELb1ELb0EEENS1_36VarlenDynamicPersistentTileSchedulerILi128ELi64ELi256ELi256ELb1ELb1ELb0ELb0ELb1ELb1EEEEEEEEEvNT_6ParamsE --------------------------
	.section	.nv.constant0._ZN7cutlass13device_kernelIN5flash19enable_sm80_to_sm89INS1_16FlashAttnFwdSm80INS1_25CollectiveMainloopFwdSm80ILi8ELi2ELb0EN4cute5tupleIJNS5_1CILi128EEENS7_ILi64EEENS7_ILi192EEEEEELi192ENS_6half_tEfNS_4arch4Sm80ELb0ELb0ELb1ELb1ELb0ELb1ELb1ELb1EEENS1_21CollectiveEpilogueFwdINS6_IJS8_SA_S9_EEENS6_IJNS7_ILi1EEESI_SI_EEESC_SE_Li256ELb1ELb1ELb1ELb0EEENS1_36VarlenDynamicPersistentTileSchedulerILi128ELi64ELi256ELi256ELb1ELb1ELb0ELb0ELb1ELb1EEEEEEEEEvNT_6ParamsE,"a",@progbits
	.sectionflags	@""
	.align	4
.nv.constant0._ZN7cutlass13device_kernelIN5flash19enable_sm80_to_sm89INS1_16FlashAttnFwdSm80INS1_25CollectiveMainloopFwdSm80ILi8ELi2ELb0EN4cute5tupleIJNS5_1CILi128EEENS7_ILi64EEENS7_ILi192EEEEEELi192ENS_6half_tEfNS_4arch4Sm80ELb0ELb0ELb1ELb1ELb0ELb1ELb1ELb1EEENS1_21CollectiveEpilogueFwdINS6_IJS8_SA_S9_EEENS6_IJNS7_ILi1EEESI_SI_EEESC_SE_Li256ELb1ELb1ELb1ELb0EEENS1_36VarlenDynamicPersistentTileSchedulerILi128ELi64ELi256ELi256ELb1ELb1ELb0ELb0ELb1ELb1EEEEEEEEEvNT_6ParamsE:
	.zero		1608


//--------------------- .nv.constant0._ZN7cutlass13device_kernelIN5flash19enable_sm80_to_sm89INS1_16FlashAttnFwdSm80INS1_25CollectiveMainloopFwdSm80ILi8ELi2ELb0EN4cute5tupleIJNS5_1CILi128EEENS7_ILi64EEENS7_ILi192EEEEEELi192ENS_6half_tEfNS_4arch4Sm80ELb0ELb1ELb1ELb0ELb0ELb0ELb1ELb1EEENS1_21CollectiveEpilogueFwdINS6_IJS8_SA_S9_EEENS6_IJNS7_ILi1EEESI_SI_EEESC_SE_Li256ELb0ELb1ELb1ELb0EEENS1_19SingleTileSchedulerILb0ELb1ELb1ELi128EEEEEEEEEvNT_6ParamsE --------------------------
	.section	.nv.constant0._ZN7cutlass13device_kernelIN5flash19enable_sm80_to_sm89INS1_16FlashAttnFwdSm80INS1_25CollectiveMainloopFwdSm80ILi8ELi2ELb0EN4cute5tupleIJNS5_1CILi128EEENS7_ILi64EEENS7_ILi192EEEEEELi192ENS_6half_tEfNS_4arch4Sm80ELb0ELb1ELb1ELb0ELb0ELb0ELb1ELb1EEENS1_21CollectiveEpilogueFwdINS6_IJS8_SA_S9_EEENS6_IJNS7_ILi1EEESI_SI_EEESC_SE_Li256ELb0ELb1ELb1ELb0EEENS1_19SingleTileSchedulerILb0ELb1ELb1ELi128EEEEEEEEEvNT_6ParamsE,"a",@progbits
	.sectionflags	@""
	.align	4
.nv.constant0._ZN7cutlass13device_kernelIN5flash19enable_sm80_to_sm89INS1_16FlashAttnFwdSm80INS1_25CollectiveMainloopFwdSm80ILi8ELi2ELb0EN4cute5tupleIJNS5_1CILi128EEENS7_ILi64EEENS7_ILi192EEEEEELi192ENS_6half_tEfNS_4arch4Sm80ELb0ELb1ELb1ELb0ELb0ELb0ELb1ELb1EEENS1_21CollectiveEpilogueFwdINS6_IJS8_SA_S9_EEENS6_IJNS7_ILi1EEESI_SI_EEESC_SE_Li256ELb0ELb1ELb1ELb0EEENS1_19SingleTileSchedulerILb0ELb1ELb1ELi128EEEEEEEEEvNT_6ParamsE:
	.zero		1576


//--------------------- .nv.constant0._ZN7cutlass13device_kernelIN5flash19enable_sm80_to_sm89INS1_16FlashAttnFwdSm80INS1_25CollectiveMainloopFwdSm80ILi8ELi2ELb0EN4cute5tupleIJNS5_1CILi128EEENS7_ILi64EEENS7_ILi192EEEEEELi192ENS_6half_tEfNS_4arch4Sm80ELb0ELb1ELb1ELb1ELb0ELb0ELb1ELb1EEENS1_21CollectiveEpilogueFwdINS6_IJS8_SA_S9_EEENS6_IJNS7_ILi1EEESI_SI_EEESC_SE_Li256ELb1ELb1ELb1ELb0EEENS1_36VarlenDynamicPersistentTileSchedulerILi128ELi64ELi256ELi256ELb1ELb1ELb0ELb1ELb0ELb1EEEEEEEEEvNT_6ParamsE --------------------------
	.section	.nv.constant0._ZN7cutlass13device_kernelIN5flash19enable_sm80_to_sm89INS1_16FlashAttnFwdSm80INS1_25CollectiveMainloopFwdSm80ILi8ELi2ELb0EN4cute5tupleIJNS5_1CILi128EEENS7_ILi64EEENS7_ILi192EEEEEELi192ENS_6half_tEfNS_4arch4Sm80ELb0ELb1ELb1ELb1ELb0ELb0ELb1ELb1EEENS1_21CollectiveEpilogueFwdINS6_IJS8_SA_S9_EEENS6_IJNS7_ILi1EEESI_SI_EEESC_SE_Li256ELb1ELb1ELb1ELb0EEENS1_36VarlenDynamicPersistentTileSchedulerILi128ELi64ELi256ELi256ELb1ELb1ELb0ELb1ELb0ELb1EEEEEEEEEvNT_6ParamsE,"a",@progbits
	.sectionflags	@""
	.align	4
.nv.constant0._ZN7cutlass13device_kernelIN5flash19enable_sm80_to_sm89INS1_16FlashAttnFwdSm80INS1_25CollectiveMainloopFwdSm80ILi8ELi2ELb0EN4cute5tupleIJNS5_1CILi128EEENS7_ILi64EEENS7_ILi192EEEEEELi192ENS_6half_tEfNS_4arch4Sm80ELb0ELb1ELb1ELb1ELb0ELb0ELb1ELb1EEENS1_21CollectiveEpilogueFwdINS6_IJS8_SA_S9_EEENS6_IJNS7_ILi1EEESI_SI_EEESC_SE_Li256ELb1ELb1ELb1ELb0EEENS1_36VarlenDynamicPersistentTileSchedulerILi128ELi64ELi256ELi256ELb1ELb1ELb0ELb1ELb0ELb1EEEEEEEEEvNT_6ParamsE:
	.zero		1608


//--------------------- .nv.constant0._ZN7cutlass13device_kernelIN5flash19enable_sm80_to_sm89INS1_16FlashAttnFwdSm80INS1_25CollectiveMainloopFwdSm80ILi8ELi2ELb0EN4cute5tupleIJNS5_1CILi128EEENS7_ILi64EEENS7_ILi192EEEEEELi192ENS_6half_tEfNS_4arch4Sm80ELb0ELb1ELb1ELb1ELb0ELb1ELb1ELb1EEENS1_21CollectiveEpilogueFwdINS6_IJS8_SA_S9_EEENS6_IJNS7_ILi1EEESI_SI_EEESC_SE_Li256ELb1ELb1ELb1ELb0EEENS1_36VarlenDynamicPersistentTileSchedulerILi128ELi64ELi256ELi256ELb1ELb1ELb0ELb1ELb0ELb1EEEEEEEEEvNT_6ParamsE --------------------------
	.section	.nv.constant0._ZN7cutlass13device_kernelIN5flash19enable_sm80_to_sm89INS1_16FlashAttnFwdSm80INS1_25CollectiveMainloopFwdSm80ILi8ELi2ELb0EN4cute5tupleIJNS5_1CILi128EEENS7_ILi64EEENS7_ILi192EEEEEELi192ENS_6half_tEfNS_4arch4Sm80ELb0ELb1ELb1ELb1ELb0ELb1ELb1ELb1EEENS1_21CollectiveEpilogueFwdINS6_IJS8_SA_S9_EEENS6_IJNS7_ILi1EEESI_SI_EEESC_SE_Li256ELb1ELb1ELb1ELb0EEENS1_36VarlenDynamicPersistentTileSchedulerILi128ELi64ELi256ELi256ELb1ELb1ELb0ELb1ELb0ELb1EEEEEEEEEvNT_6ParamsE,"a",@progbits
	.sectionflags	@""
	.align	4
.nv.constant0._ZN7cutlass13device_kernelIN5flash19enable_sm80_to_sm89INS1_16FlashAttnFwdSm80INS1_25CollectiveMainloopFwdSm80ILi8ELi2ELb0EN4cute5tupleIJNS5_1CILi128EEENS7_ILi64EEENS7_ILi192EEEEEELi192ENS_6half_tEfNS_4arch4Sm80ELb0ELb1ELb1ELb1ELb0ELb1ELb1ELb1EEENS1_21CollectiveEpilogueFwdINS6_IJS8_SA_S9_EEENS6_IJNS7_ILi1EEESI_SI_EEESC_SE_Li256ELb1ELb1ELb1ELb0EEENS1_36VarlenDynamicPersistentTileSchedulerILi128ELi64ELi256ELi256ELb1ELb1ELb0ELb1ELb0ELb1EEEEEEEEEvNT_6ParamsE:
	.zero		1608


//--------------------- .nv.constant0._ZN7cutlass13device_kernelIN5flash19enable_sm80_to_sm89INS1_16FlashAttnFwdSm80INS1_25CollectiveMainloopFwdSm80ILi8ELi2ELb1EN4cute5tupleIJNS5_1CILi128EEENS7_ILi96EEENS7_ILi192EEEEEELi192ENS_6half_tEfNS_4arch4Sm80ELb1ELb0ELb1ELb0ELb0ELb0ELb1ELb1EEENS1_21CollectiveEpilogueFwdINS6_IJS8_SA_S9_EEENS6_IJNS7_ILi1EEESI_SI_EEESC_SE_Li256ELb0ELb1ELb1ELb0EEENS1_30DynamicPersistentTileSchedulerILi256ELi256ELb1ELb1ELb0EEEEEEEEEvNT_6ParamsE --------------------------
	.section	.nv.constant0._ZN7cutlass13device_kernelIN5flash19enable_sm80_to_sm89INS1_16FlashAttnFwdSm80INS1_25CollectiveMainloopFwdSm80ILi8ELi2ELb1EN4cute5tupleIJNS5_1CILi128EEENS7_ILi96EEENS7_ILi192EEEEEELi192ENS_6half_tEfNS_4arch4Sm80ELb1ELb0ELb1ELb0ELb0ELb0ELb1ELb1EEENS1_21CollectiveEpilogueFwdINS6_IJS8_SA_S9_EEENS6_IJNS7_ILi1EEESI_SI_EEESC_SE_Li256ELb0ELb1ELb1ELb0EEENS1_30DynamicPersistentTileSchedulerILi256ELi256ELb1ELb1ELb0EEEEEEEEEvNT_6ParamsE,"a",@progbits
	.sectionflags	@""
	.align	4
.nv.constant0._ZN7cutlass13device_kernelIN5flash19enable_sm80_to_sm89INS1_16FlashAttnFwdSm80INS1_25CollectiveMainloopFwdSm80ILi8ELi2ELb1EN4cute5tupleIJNS5_1CILi128EEENS7_ILi96EEENS7_ILi192EEEEEELi192ENS_6half_tEfNS_4arch4Sm80ELb1ELb0ELb1ELb0ELb0ELb0ELb1ELb1EEENS1_21CollectiveEpilogueFwdINS6_IJS8_SA_S9_EEENS6_IJNS7_ILi1EEESI_SI_EEESC_SE_Li256ELb0ELb1ELb1ELb0EEENS1_30DynamicPersistentTileSchedulerILi256ELi256ELb1ELb1ELb0EEEEEEEEEvNT_6ParamsE:
	.zero		1592


//--------------------- .nv.constant0._ZN7cutlass13device_kernelIN5flash19enable_sm80_to_sm89INS1_16FlashAttnFwdSm80INS1_25CollectiveMainloopFwdSm80ILi8ELi2ELb0EN4cute5tupleIJNS5_1CILi128EEENS7_ILi64EEENS7_ILi192EEEEEELi192ENS_6half_tEfNS_4arch4Sm80ELb1ELb0ELb1ELb1ELb0ELb0ELb1ELb1EEENS1_21CollectiveEpilogueFwdINS6_IJS8_SA_S9_EEENS6_IJNS7_ILi1EEESI_SI_EEESC_SE_Li256ELb1ELb1ELb1ELb0EEENS1_36VarlenDynamicPersistentTileSchedulerILi128ELi64ELi256ELi256ELb1ELb1ELb0ELb1ELb1ELb1EEEEEEEEEvNT_6ParamsE --------------------------
	.section	.nv.constant0._ZN7cutlass13device_kernelIN5flash19enable_sm80_to_sm89INS1_16FlashAttnFwdSm80INS1_25CollectiveMainloopFwdSm80ILi8ELi2ELb0EN4cute5tupleIJNS5_1CILi128EEENS7_ILi64EEENS7_ILi192EEEEEELi192ENS_6half_tEfNS_4arch4Sm80ELb1ELb0ELb1ELb1ELb0ELb0ELb1ELb1EEENS1_21CollectiveEpilogueFwdINS6_IJS8_SA_S9_EEENS6_IJNS7_ILi1EEESI_SI_EEESC_SE_Li256ELb1ELb1ELb1ELb0EEENS1_36VarlenDynamicPersistentTileSchedulerILi128ELi64ELi256ELi256ELb1ELb1ELb0ELb1ELb1ELb1EEEEEEEEEvNT_6ParamsE,"a",@progbits
	.sectionflags	@""
	.align	4
.nv.constant0._ZN7cutlass13device_kernelIN5flash19enable_sm80_to_sm89INS1_16FlashAttnFwdSm80INS1_25CollectiveMainloopFwdSm80ILi8ELi2ELb0EN4cute5tupleIJNS5_1CILi128EEENS7_ILi64EEENS7_ILi192EEEEEELi192ENS_6half_tEfNS_4arch4Sm80ELb1ELb0ELb1ELb1ELb0ELb0ELb1ELb1EEENS1_21CollectiveEpilogueFwdINS6_IJS8_SA_S9_EEENS6_IJNS7_ILi1EEESI_SI_EEESC_SE_Li256ELb1ELb1ELb1ELb0EEENS1_36VarlenDynamicPersistentTileSchedulerILi128ELi64ELi256ELi256ELb1ELb1ELb0ELb1ELb1ELb1EEEEEEEEEvNT_6ParamsE:
	.zero		1608


//--------------------- .nv.constant0._ZN7cutlass13device_kernelIN5flash19enable_sm80_to_sm89INS1_16FlashAttnFwdSm80INS1_25CollectiveMainloopFwdSm80ILi8ELi2ELb0EN4cute5tupleIJNS5_1CILi128EEENS7_ILi64EEENS7_ILi192EEEEEELi192ENS_6half_tEfNS_4arch4Sm80ELb1ELb0ELb1ELb1ELb0ELb1ELb1ELb1EEENS1_21CollectiveEpilogueFwdINS6_IJS8_SA_S9_EEENS6_IJNS7_ILi1EEESI_SI_EEESC_SE_Li256ELb1ELb1ELb1ELb0EEENS1_36VarlenDynamicPersistentTileSchedulerILi128ELi64ELi256ELi256ELb1ELb1ELb0ELb1ELb1ELb1EEEEEEEEEvNT_6ParamsE --------------------------
	.section	.nv.constant0._ZN7cutlass13device_kernelIN5flash19enable_sm80_to_sm89INS1_16FlashAttnFwdSm80INS1_25CollectiveMainloopFwdSm80ILi8ELi2ELb0EN4cute5tupleIJNS5_1CILi128EEENS7_ILi64EEENS7_ILi192EEEEEELi192ENS_6half_tEfNS_4arch4Sm80ELb1ELb0ELb1ELb1ELb0ELb1ELb1ELb1EEENS1_21CollectiveEpilogueFwdINS6_IJS8_SA_S9_EEENS6_IJNS7_ILi1EEESI_SI_EEESC_SE_Li256ELb1ELb1ELb1ELb0EEENS1_36VarlenDynamicPersistentTileSchedulerILi128ELi64ELi256ELi256ELb1ELb1ELb0ELb1ELb1ELb1EEEEEEEEEvNT_6ParamsE,"a",@progbits
	.sectionflags	@""
	.align	4
.nv.constant0._ZN7cutlass13device_kernelIN5flash19enable_sm80_to_sm89INS1_16FlashAttnFwdSm80INS1_25CollectiveMainloopFwdSm80ILi8ELi2ELb0EN4cute5tupleIJNS5_1CILi128EEENS7_ILi64EEENS7_ILi192EEEEEELi192ENS_6half_tEfNS_4arch4Sm80ELb1ELb0ELb1ELb1ELb0ELb1ELb1ELb1EEENS1_21CollectiveEpilogueFwdINS6_IJS8_SA_S9_EEENS6_IJNS7_ILi1EEESI_SI_EEESC_SE_Li256ELb1ELb1ELb1ELb0EEENS1_36VarlenDynamicPersistentTileSchedulerILi128ELi64ELi256ELi256ELb1ELb1ELb0ELb1ELb1ELb1EEEEEEEEEvNT_6ParamsE:
	.zero		1608


//--------------------- SYMBOLS --------------------------

	.type		.nv.reservedSmem.offset0,@object
	.size		.nv.reservedSmem.offset0,0x4
